//
// Generated by NVIDIA NVVM Compiler
//
// Compiler Build ID: CL-36424714
// Cuda compilation tools, release 13.0, V13.0.88
// Based on NVVM 20.0.0
//

.version 9.0
.target sm_100
.address_size 64

	// .globl	_Z19semanticTableUpdateyiiPKfiiiPfS1_i

.visible .entry _Z19semanticTableUpdateyiiPKfiiiPfS1_i(
	.param .u64 _Z19semanticTableUpdateyiiPKfiiiPfS1_i_param_0,
	.param .u32 _Z19semanticTableUpdateyiiPKfiiiPfS1_i_param_1,
	.param .u32 _Z19semanticTableUpdateyiiPKfiiiPfS1_i_param_2,
	.param .u64 .ptr .align 1 _Z19semanticTableUpdateyiiPKfiiiPfS1_i_param_3,
	.param .u32 _Z19semanticTableUpdateyiiPKfiiiPfS1_i_param_4,
	.param .u32 _Z19semanticTableUpdateyiiPKfiiiPfS1_i_param_5,
	.param .u32 _Z19semanticTableUpdateyiiPKfiiiPfS1_i_param_6,
	.param .u64 .ptr .align 1 _Z19semanticTableUpdateyiiPKfiiiPfS1_i_param_7,
	.param .u64 .ptr .align 1 _Z19semanticTableUpdateyiiPKfiiiPfS1_i_param_8,
	.param .u32 _Z19semanticTableUpdateyiiPKfiiiPfS1_i_param_9
)
{
	.reg .pred 	%p<37>;
	.reg .b32 	%r<112>;
	.reg .b32 	%f<201>;
	.reg .b64 	%rd<138>;
	.reg .b64 	%fd<2>;

	ld.param.u64 	%rd44, [_Z19semanticTableUpdateyiiPKfiiiPfS1_i_param_0];
	ld.param.u32 	%r53, [_Z19semanticTableUpdateyiiPKfiiiPfS1_i_param_1];
	ld.param.u32 	%r54, [_Z19semanticTableUpdateyiiPKfiiiPfS1_i_param_2];
	ld.param.u64 	%rd45, [_Z19semanticTableUpdateyiiPKfiiiPfS1_i_param_3];
	ld.param.u32 	%r55, [_Z19semanticTableUpdateyiiPKfiiiPfS1_i_param_4];
	ld.param.u32 	%r56, [_Z19semanticTableUpdateyiiPKfiiiPfS1_i_param_5];
	ld.param.u32 	%r57, [_Z19semanticTableUpdateyiiPKfiiiPfS1_i_param_6];
	ld.param.u64 	%rd46, [_Z19semanticTableUpdateyiiPKfiiiPfS1_i_param_7];
	ld.param.u32 	%r58, [_Z19semanticTableUpdateyiiPKfiiiPfS1_i_param_9];
	mov.u32 	%r60, %ctaid.x;
	mov.u32 	%r61, %ntid.x;
	mov.u32 	%r62, %tid.x;
	mad.lo.s32 	%r1, %r60, %r61, %r62;
	mov.u32 	%r63, %ctaid.y;
	mov.u32 	%r64, %ntid.y;
	mov.u32 	%r65, %tid.y;
	mad.lo.s32 	%r2, %r63, %r64, %r65;
	max.s32 	%r66, %r1, 16;
	add.s32 	%r3, %r66, -16;
	min.s32 	%r67, %r1, 624;
	add.s32 	%r4, %r67, 16;
	max.u32 	%r68, %r2, 16;
	add.s32 	%r88, %r68, -16;
	cvt.rn.f32.s32 	%f1, %r1;
	cvt.rn.f32.u32 	%f2, %r2;
	tex.2d.v4.s32.f32 	{%r6, %r69, %r70, %r71}, [%rd44, {%f1, %f2}];
	setp.gt.u32 	%p1, %r88, 479;
	@%p1 bra 	$L__BB0_7;
$L__BB0_2:
	mov.u32 	%r9, %r92;
	mov.u32 	%r8, %r93;
	mov.u32 	%r7, %r88;
	setp.ge.s32 	%p2, %r3, %r4;
	@%p2 bra 	$L__BB0_6;
	cvt.rn.f32.u32 	%f3, %r7;
	mov.u32 	%r91, %r3;
$L__BB0_4:
	cvt.rn.f32.u32 	%f36, %r91;
	tex.2d.v4.s32.f32 	{%r73, %r74, %r75, %r76}, [%rd44, {%f36, %f3}];
	setp.eq.s32 	%p3, %r73, %r6;
	mov.u32 	%r92, %r7;
	mov.u32 	%r93, %r91;
	@%p3 bra 	$L__BB0_6;
	add.s32 	%r91, %r91, 1;
	setp.ne.s32 	%p4, %r91, %r4;
	mov.u32 	%r92, %r9;
	mov.u32 	%r93, %r8;
	@%p4 bra 	$L__BB0_4;
$L__BB0_6:
	add.s32 	%r88, %r7, 1;
	setp.lt.u32 	%p5, %r7, 479;
	@%p5 bra 	$L__BB0_2;
$L__BB0_7:
	setp.ne.s32 	%p6, %r92, %r2;
	setp.ne.s32 	%p7, %r93, %r1;
	selp.b32 	%r77, 0, %r6, %p7;
	selp.b32 	%r17, 0, %r77, %p6;
	setp.lt.s32 	%p8, %r17, 1;
	@%p8 bra 	$L__BB0_48;
	cvt.rn.f32.s32 	%f38, %r53;
	div.rn.f32 	%f39, %f1, %f38;
	cvt.rn.f32.s32 	%f40, %r55;
	mul.f32 	%f41, %f39, %f40;
	cvt.rzi.s32.f32 	%r78, %f41;
	cvt.rn.f32.s32 	%f42, %r54;
	div.rn.f32 	%f43, %f2, %f42;
	cvt.rn.f32.s32 	%f44, %r56;
	mul.f32 	%f45, %f43, %f44;
	cvt.rzi.s32.f32 	%r79, %f45;
	mul.lo.s32 	%r18, %r56, %r55;
	mad.lo.s32 	%r80, %r79, %r55, %r78;
	cvta.to.global.u64 	%rd48, %rd45;
	mul.wide.s32 	%rd49, %r80, 4;
	add.s64 	%rd133, %rd48, %rd49;
	cvta.to.global.u64 	%rd50, %rd46;
	mul.wide.u32 	%rd51, %r17, 4;
	add.s64 	%rd136, %rd50, %rd51;
	setp.lt.s32 	%p9, %r57, 1;
	mov.f32 	%f187, 0f00000000;
	@%p9 bra 	$L__BB0_21;
	and.b32  	%r19, %r57, 15;
	setp.lt.u32 	%p10, %r57, 16;
	mov.f32 	%f187, 0f00000000;
	mov.u64 	%rd127, %rd136;
	@%p10 bra 	$L__BB0_12;
	mul.wide.s32 	%rd3, %r58, 64;
	mul.wide.s32 	%rd4, %r18, 56;
	mul.wide.s32 	%rd5, %r18, 52;
	mul.wide.s32 	%rd6, %r18, 48;
	mul.wide.s32 	%rd7, %r18, 44;
	mul.wide.s32 	%rd8, %r18, 40;
	mul.wide.s32 	%rd9, %r18, 36;
	mul.wide.s32 	%rd10, %r18, 32;
	mul.wide.s32 	%rd11, %r18, 28;
	mul.wide.s32 	%rd12, %r18, 8;
	and.b32  	%r81, %r57, 2147483632;
	neg.s32 	%r97, %r81;
	mul.wide.s32 	%rd13, %r58, 4;
	mov.f32 	%f187, 0f00000000;
	mov.u64 	%rd134, %rd136;
$L__BB0_11:
	.pragma "nounroll";
	ld.global.f32 	%f49, [%rd133];
	ld.global.f32 	%f50, [%rd134];
	mul.f32 	%f51, %f49, %f50;
	st.global.f32 	[%rd134], %f51;
	add.f32 	%f52, %f187, %f51;
	mul.wide.s32 	%rd52, %r18, 4;
	add.s64 	%rd53, %rd133, %rd52;
	ld.global.f32 	%f53, [%rd53];
	add.s64 	%rd54, %rd134, %rd13;
	ld.global.f32 	%f54, [%rd54];
	mul.f32 	%f55, %f53, %f54;
	st.global.f32 	[%rd54], %f55;
	add.f32 	%f56, %f52, %f55;
	add.s64 	%rd55, %rd133, %rd12;
	ld.global.f32 	%f57, [%rd55];
	add.s64 	%rd56, %rd54, %rd13;
	ld.global.f32 	%f58, [%rd56];
	mul.f32 	%f59, %f57, %f58;
	st.global.f32 	[%rd56], %f59;
	add.f32 	%f60, %f56, %f59;
	mul.wide.s32 	%rd57, %r18, 12;
	add.s64 	%rd58, %rd133, %rd57;
	ld.global.f32 	%f61, [%rd58];
	add.s64 	%rd59, %rd56, %rd13;
	ld.global.f32 	%f62, [%rd59];
	mul.f32 	%f63, %f61, %f62;
	st.global.f32 	[%rd59], %f63;
	add.f32 	%f64, %f60, %f63;
	mul.wide.s32 	%rd60, %r18, 16;
	add.s64 	%rd61, %rd133, %rd60;
	ld.global.f32 	%f65, [%rd61];
	add.s64 	%rd62, %rd59, %rd13;
	ld.global.f32 	%f66, [%rd62];
	mul.f32 	%f67, %f65, %f66;
	st.global.f32 	[%rd62], %f67;
	add.f32 	%f68, %f64, %f67;
	mul.wide.s32 	%rd63, %r18, 20;
	add.s64 	%rd64, %rd133, %rd63;
	ld.global.f32 	%f69, [%rd64];
	add.s64 	%rd65, %rd62, %rd13;
	ld.global.f32 	%f70, [%rd65];
	mul.f32 	%f71, %f69, %f70;
	st.global.f32 	[%rd65], %f71;
	add.f32 	%f72, %f68, %f71;
	mul.wide.s32 	%rd66, %r18, 24;
	add.s64 	%rd67, %rd133, %rd66;
	ld.global.f32 	%f73, [%rd67];
	add.s64 	%rd68, %rd65, %rd13;
	ld.global.f32 	%f74, [%rd68];
	mul.f32 	%f75, %f73, %f74;
	st.global.f32 	[%rd68], %f75;
	add.f32 	%f76, %f72, %f75;
	add.s64 	%rd69, %rd133, %rd11;
	ld.global.f32 	%f77, [%rd69];
	add.s64 	%rd70, %rd68, %rd13;
	ld.global.f32 	%f78, [%rd70];
	mul.f32 	%f79, %f77, %f78;
	st.global.f32 	[%rd70], %f79;
	add.f32 	%f80, %f76, %f79;
	add.s64 	%rd71, %rd133, %rd10;
	ld.global.f32 	%f81, [%rd71];
	add.s64 	%rd72, %rd70, %rd13;
	ld.global.f32 	%f82, [%rd72];
	mul.f32 	%f83, %f81, %f82;
	st.global.f32 	[%rd72], %f83;
	add.f32 	%f84, %f80, %f83;
	add.s64 	%rd73, %rd133, %rd9;
	ld.global.f32 	%f85, [%rd73];
	add.s64 	%rd74, %rd72, %rd13;
	ld.global.f32 	%f86, [%rd74];
	mul.f32 	%f87, %f85, %f86;
	st.global.f32 	[%rd74], %f87;
	add.f32 	%f88, %f84, %f87;
	add.s64 	%rd75, %rd133, %rd8;
	ld.global.f32 	%f89, [%rd75];
	add.s64 	%rd76, %rd74, %rd13;
	ld.global.f32 	%f90, [%rd76];
	mul.f32 	%f91, %f89, %f90;
	st.global.f32 	[%rd76], %f91;
	add.f32 	%f92, %f88, %f91;
	add.s64 	%rd77, %rd133, %rd7;
	ld.global.f32 	%f93, [%rd77];
	add.s64 	%rd78, %rd76, %rd13;
	ld.global.f32 	%f94, [%rd78];
	mul.f32 	%f95, %f93, %f94;
	st.global.f32 	[%rd78], %f95;
	add.f32 	%f96, %f92, %f95;
	add.s64 	%rd79, %rd133, %rd6;
	ld.global.f32 	%f97, [%rd79];
	add.s64 	%rd80, %rd78, %rd13;
	ld.global.f32 	%f98, [%rd80];
	mul.f32 	%f99, %f97, %f98;
	st.global.f32 	[%rd80], %f99;
	add.f32 	%f100, %f96, %f99;
	add.s64 	%rd81, %rd133, %rd5;
	ld.global.f32 	%f101, [%rd81];
	add.s64 	%rd82, %rd80, %rd13;
	ld.global.f32 	%f102, [%rd82];
	mul.f32 	%f103, %f101, %f102;
	st.global.f32 	[%rd82], %f103;
	add.f32 	%f104, %f100, %f103;
	add.s64 	%rd83, %rd133, %rd4;
	ld.global.f32 	%f105, [%rd83];
	add.s64 	%rd84, %rd82, %rd13;
	ld.global.f32 	%f106, [%rd84];
	mul.f32 	%f107, %f105, %f106;
	st.global.f32 	[%rd84], %f107;
	add.f32 	%f108, %f104, %f107;
	mul.wide.s32 	%rd85, %r18, 60;
	add.s64 	%rd86, %rd133, %rd85;
	ld.global.f32 	%f109, [%rd86];
	add.s64 	%rd87, %rd84, %rd13;
	ld.global.f32 	%f110, [%rd87];
	mul.f32 	%f111, %f109, %f110;
	st.global.f32 	[%rd87], %f111;
	add.f32 	%f187, %f108, %f111;
	add.s64 	%rd127, %rd134, %rd3;
	mul.wide.s32 	%rd88, %r18, 64;
	add.s64 	%rd133, %rd133, %rd88;
	add.s32 	%r97, %r97, 16;
	setp.eq.s32 	%p11, %r97, 0;
	add.s64 	%rd134, %rd87, %rd13;
	@%p11 bra 	$L__BB0_12;
	bra.uni 	$L__BB0_11;
$L__BB0_12:
	setp.eq.s32 	%p12, %r19, 0;
	@%p12 bra 	$L__BB0_21;
	and.b32  	%r21, %r57, 7;
	setp.lt.u32 	%p13, %r19, 8;
	@%p13 bra 	$L__BB0_15;
	ld.global.f32 	%f113, [%rd133];
	ld.global.f32 	%f114, [%rd127];
	mul.f32 	%f115, %f113, %f114;
	st.global.f32 	[%rd127], %f115;
	add.f32 	%f116, %f187, %f115;
	mul.wide.s32 	%rd89, %r18, 4;
	add.s64 	%rd90, %rd133, %rd89;
	mul.wide.s32 	%rd91, %r58, 4;
	add.s64 	%rd92, %rd127, %rd91;
	ld.global.f32 	%f117, [%rd90];
	ld.global.f32 	%f118, [%rd92];
	mul.f32 	%f119, %f117, %f118;
	st.global.f32 	[%rd92], %f119;
	add.f32 	%f120, %f116, %f119;
	add.s64 	%rd93, %rd90, %rd89;
	add.s64 	%rd94, %rd92, %rd91;
	ld.global.f32 	%f121, [%rd93];
	ld.global.f32 	%f122, [%rd94];
	mul.f32 	%f123, %f121, %f122;
	st.global.f32 	[%rd94], %f123;
	add.f32 	%f124, %f120, %f123;
	add.s64 	%rd95, %rd93, %rd89;
	add.s64 	%rd96, %rd94, %rd91;
	ld.global.f32 	%f125, [%rd95];
	ld.global.f32 	%f126, [%rd96];
	mul.f32 	%f127, %f125, %f126;
	st.global.f32 	[%rd96], %f127;
	add.f32 	%f128, %f124, %f127;
	add.s64 	%rd97, %rd95, %rd89;
	add.s64 	%rd98, %rd96, %rd91;
	ld.global.f32 	%f129, [%rd97];
	ld.global.f32 	%f130, [%rd98];
	mul.f32 	%f131, %f129, %f130;
	st.global.f32 	[%rd98], %f131;
	add.f32 	%f132, %f128, %f131;
	add.s64 	%rd99, %rd97, %rd89;
	add.s64 	%rd100, %rd98, %rd91;
	ld.global.f32 	%f133, [%rd99];
	ld.global.f32 	%f134, [%rd100];
	mul.f32 	%f135, %f133, %f134;
	st.global.f32 	[%rd100], %f135;
	add.f32 	%f136, %f132, %f135;
	add.s64 	%rd101, %rd99, %rd89;
	add.s64 	%rd102, %rd100, %rd91;
	ld.global.f32 	%f137, [%rd101];
	ld.global.f32 	%f138, [%rd102];
	mul.f32 	%f139, %f137, %f138;
	st.global.f32 	[%rd102], %f139;
	add.f32 	%f140, %f136, %f139;
	add.s64 	%rd103, %rd101, %rd89;
	add.s64 	%rd104, %rd102, %rd91;
	ld.global.f32 	%f141, [%rd103];
	ld.global.f32 	%f142, [%rd104];
	mul.f32 	%f143, %f141, %f142;
	st.global.f32 	[%rd104], %f143;
	add.f32 	%f187, %f140, %f143;
	add.s64 	%rd133, %rd103, %rd89;
	add.s64 	%rd127, %rd104, %rd91;
$L__BB0_15:
	setp.eq.s32 	%p14, %r21, 0;
	@%p14 bra 	$L__BB0_21;
	and.b32  	%r22, %r57, 3;
	setp.lt.u32 	%p15, %r21, 4;
	@%p15 bra 	$L__BB0_18;
	ld.global.f32 	%f145, [%rd133];
	ld.global.f32 	%f146, [%rd127];
	mul.f32 	%f147, %f145, %f146;
	st.global.f32 	[%rd127], %f147;
	add.f32 	%f148, %f187, %f147;
	mul.wide.s32 	%rd105, %r18, 4;
	add.s64 	%rd106, %rd133, %rd105;
	mul.wide.s32 	%rd107, %r58, 4;
	add.s64 	%rd108, %rd127, %rd107;
	ld.global.f32 	%f149, [%rd106];
	ld.global.f32 	%f150, [%rd108];
	mul.f32 	%f151, %f149, %f150;
	st.global.f32 	[%rd108], %f151;
	add.f32 	%f152, %f148, %f151;
	add.s64 	%rd109, %rd106, %rd105;
	add.s64 	%rd110, %rd108, %rd107;
	ld.global.f32 	%f153, [%rd109];
	ld.global.f32 	%f154, [%rd110];
	mul.f32 	%f155, %f153, %f154;
	st.global.f32 	[%rd110], %f155;
	add.f32 	%f156, %f152, %f155;
	add.s64 	%rd111, %rd109, %rd105;
	add.s64 	%rd112, %rd110, %rd107;
	ld.global.f32 	%f157, [%rd111];
	ld.global.f32 	%f158, [%rd112];
	mul.f32 	%f159, %f157, %f158;
	st.global.f32 	[%rd112], %f159;
	add.f32 	%f187, %f156, %f159;
	add.s64 	%rd133, %rd111, %rd105;
	add.s64 	%rd127, %rd112, %rd107;
$L__BB0_18:
	setp.eq.s32 	%p16, %r22, 0;
	@%p16 bra 	$L__BB0_21;
	mul.wide.s32 	%rd24, %r58, 4;
	mul.wide.s32 	%rd25, %r18, 4;
	neg.s32 	%r96, %r22;
$L__BB0_20:
	.pragma "nounroll";
	ld.global.f32 	%f160, [%rd133];
	ld.global.f32 	%f161, [%rd127];
	mul.f32 	%f162, %f160, %f161;
	st.global.f32 	[%rd127], %f162;
	add.f32 	%f187, %f187, %f162;
	add.s64 	%rd127, %rd127, %rd24;
	add.s64 	%rd133, %rd133, %rd25;
	add.s32 	%r96, %r96, 1;
	setp.ne.s32 	%p17, %r96, 0;
	@%p17 bra 	$L__BB0_20;
$L__BB0_21:
	setp.lt.s32 	%p18, %r57, 1;
	mov.f32 	%f200, 0fBF800000;
	mov.f32 	%f193, 0f00000000;
	@%p18 bra 	$L__BB0_47;
	cvt.f64.f32 	%fd1, %f187;
	cvt.rn.f32.u32 	%f167, %r57;
	rcp.rn.f32 	%f15, %f167;
	and.b32  	%r26, %r57, 3;
	setp.lt.u32 	%p19, %r57, 4;
	mov.f32 	%f193, 0f00000000;
	mov.b32 	%r103, -1;
	mov.b32 	%r105, 0;
	@%p19 bra 	$L__BB0_40;
	and.b32  	%r105, %r57, 2147483644;
	mov.f32 	%f193, 0f00000000;
	mov.b32 	%r103, -1;
	mov.b32 	%r98, 0;
	mul.wide.s32 	%rd113, %r58, 4;
$L__BB0_24:
	setp.gtu.f64 	%p20, %fd1, 0d3EE4F8B588E368F1;
	@%p20 bra 	$L__BB0_26;
	st.global.f32 	[%rd136], %f15;
	bra.uni 	$L__BB0_27;
$L__BB0_26:
	ld.global.f32 	%f169, [%rd136];
	div.rn.f32 	%f170, %f169, %f187;
	st.global.f32 	[%rd136], %f170;
	setp.ne.s32 	%p21, %r98, 0;
	setp.gt.f32 	%p22, %f170, %f193;
	and.pred  	%p23, %p21, %p22;
	selp.f32 	%f193, %f170, %f193, %p23;
	selp.b32 	%r103, %r98, %r103, %p23;
$L__BB0_27:
	setp.gtu.f64 	%p24, %fd1, 0d3EE4F8B588E368F1;
	add.s64 	%rd36, %rd136, %rd113;
	@%p24 bra 	$L__BB0_29;
	st.global.f32 	[%rd36], %f15;
	bra.uni 	$L__BB0_31;
$L__BB0_29:
	ld.global.f32 	%f172, [%rd36];
	div.rn.f32 	%f21, %f172, %f187;
	st.global.f32 	[%rd36], %f21;
	setp.leu.f32 	%p25, %f21, %f193;
	@%p25 bra 	$L__BB0_31;
	add.s32 	%r103, %r98, 1;
	mov.f32 	%f193, %f21;
$L__BB0_31:
	setp.gtu.f64 	%p26, %fd1, 0d3EE4F8B588E368F1;
	add.s64 	%rd37, %rd36, %rd113;
	@%p26 bra 	$L__BB0_33;
	st.global.f32 	[%rd37], %f15;
	bra.uni 	$L__BB0_35;
$L__BB0_33:
	ld.global.f32 	%f173, [%rd37];
	div.rn.f32 	%f23, %f173, %f187;
	st.global.f32 	[%rd37], %f23;
	setp.leu.f32 	%p27, %f23, %f193;
	@%p27 bra 	$L__BB0_35;
	add.s32 	%r103, %r98, 2;
	mov.f32 	%f193, %f23;
$L__BB0_35:
	setp.gtu.f64 	%p28, %fd1, 0d3EE4F8B588E368F1;
	add.s64 	%rd38, %rd37, %rd113;
	@%p28 bra 	$L__BB0_37;
	st.global.f32 	[%rd38], %f15;
	bra.uni 	$L__BB0_39;
$L__BB0_37:
	ld.global.f32 	%f174, [%rd38];
	div.rn.f32 	%f25, %f174, %f187;
	st.global.f32 	[%rd38], %f25;
	setp.leu.f32 	%p29, %f25, %f193;
	@%p29 bra 	$L__BB0_39;
	add.s32 	%r103, %r98, 3;
	mov.f32 	%f193, %f25;
$L__BB0_39:
	add.s64 	%rd136, %rd38, %rd113;
	add.s32 	%r98, %r98, 4;
	setp.ne.s32 	%p30, %r98, %r105;
	@%p30 bra 	$L__BB0_24;
$L__BB0_40:
	setp.eq.s32 	%p31, %r26, 0;
	@%p31 bra 	$L__BB0_46;
	mul.wide.s32 	%rd41, %r58, 4;
	neg.s32 	%r107, %r26;
$L__BB0_42:
	.pragma "nounroll";
	setp.gtu.f64 	%p32, %fd1, 0d3EE4F8B588E368F1;
	@%p32 bra 	$L__BB0_44;
	st.global.f32 	[%rd136], %f15;
	bra.uni 	$L__BB0_45;
$L__BB0_44:
	ld.global.f32 	%f175, [%rd136];
	div.rn.f32 	%f176, %f175, %f187;
	st.global.f32 	[%rd136], %f176;
	setp.ne.s32 	%p33, %r105, 0;
	setp.gt.f32 	%p34, %f176, %f193;
	and.pred  	%p35, %p33, %p34;
	selp.f32 	%f193, %f176, %f193, %p35;
	selp.b32 	%r103, %r105, %r103, %p35;
$L__BB0_45:
	add.s32 	%r105, %r105, 1;
	add.s64 	%rd136, %rd136, %rd41;
	add.s32 	%r107, %r107, 1;
	setp.ne.s32 	%p36, %r107, 0;
	@%p36 bra 	$L__BB0_42;
$L__BB0_46:
	cvt.rn.f32.s32 	%f200, %r103;
$L__BB0_47:
	ld.param.u64 	%rd124, [_Z19semanticTableUpdateyiiPKfiiiPfS1_i_param_8];
	cvta.to.global.u64 	%rd117, %rd124;
	mul.wide.u32 	%rd118, %r17, 4;
	add.s64 	%rd119, %rd117, %rd118;
	st.global.f32 	[%rd119], %f200;
	add.s32 	%r87, %r17, %r58;
	mul.wide.s32 	%rd120, %r87, 4;
	add.s64 	%rd121, %rd117, %rd120;
	st.global.f32 	[%rd121], %f193;
	mul.wide.s32 	%rd122, %r58, 4;
	add.s64 	%rd123, %rd121, %rd122;
	ld.global.f32 	%f178, [%rd123];
	add.f32 	%f179, %f178, 0f3F800000;
	st.global.f32 	[%rd123], %f179;
$L__BB0_48:
	ret;

}
	// .globl	_Z11updateTableiPKiiiPKfiiiPfS2_S3_
.visible .entry _Z11updateTableiPKiiiPKfiiiPfS2_S3_(
	.param .u32 _Z11updateTableiPKiiiPKfiiiPfS2_S3__param_0,
	.param .u64 .ptr .align 1 _Z11updateTableiPKiiiPKfiiiPfS2_S3__param_1,
	.param .u32 _Z11updateTableiPKiiiPKfiiiPfS2_S3__param_2,
	.param .u32 _Z11updateTableiPKiiiPKfiiiPfS2_S3__param_3,
	.param .u64 .ptr .align 1 _Z11updateTableiPKiiiPKfiiiPfS2_S3__param_4,
	.param .u32 _Z11updateTableiPKiiiPKfiiiPfS2_S3__param_5,
	.param .u32 _Z11updateTableiPKiiiPKfiiiPfS2_S3__param_6,
	.param .u32 _Z11updateTableiPKiiiPKfiiiPfS2_S3__param_7,
	.param .u64 .ptr .align 1 _Z11updateTableiPKiiiPKfiiiPfS2_S3__param_8,
	.param .u64 .ptr .align 1 _Z11updateTableiPKiiiPKfiiiPfS2_S3__param_9,
	.param .u64 .ptr .align 1 _Z11updateTableiPKiiiPKfiiiPfS2_S3__param_10
)
{
	.reg .pred 	%p<3>;
	.reg .b32 	%r<19>;
	.reg .b32 	%f<7>;
	.reg .b64 	%rd<32>;

	ld.param.u32 	%r9, [_Z11updateTableiPKiiiPKfiiiPfS2_S3__param_0];
	ld.param.u64 	%rd3, [_Z11updateTableiPKiiiPKfiiiPfS2_S3__param_1];
	ld.param.u32 	%r5, [_Z11updateTableiPKiiiPKfiiiPfS2_S3__param_2];
	ld.param.u64 	%rd4, [_Z11updateTableiPKiiiPKfiiiPfS2_S3__param_4];
	ld.param.u32 	%r6, [_Z11updateTableiPKiiiPKfiiiPfS2_S3__param_5];
	ld.param.u32 	%r7, [_Z11updateTableiPKiiiPKfiiiPfS2_S3__param_6];
	ld.param.u32 	%r8, [_Z11updateTableiPKiiiPKfiiiPfS2_S3__param_7];
	ld.param.u64 	%rd6, [_Z11updateTableiPKiiiPKfiiiPfS2_S3__param_8];
	ld.param.u64 	%rd5, [_Z11updateTableiPKiiiPKfiiiPfS2_S3__param_9];
	ld.param.u64 	%rd7, [_Z11updateTableiPKiiiPKfiiiPfS2_S3__param_10];
	cvta.to.global.u64 	%rd1, %rd7;
	cvta.to.global.u64 	%rd2, %rd6;
	mov.u32 	%r10, %ctaid.x;
	mov.u32 	%r11, %ntid.x;
	mov.u32 	%r12, %tid.x;
	mad.lo.s32 	%r1, %r10, %r11, %r12;
	setp.ge.s32 	%p1, %r1, %r9;
	@%p1 bra 	$L__BB1_4;
	div.s32 	%r13, %r1, %r8;
	mul.lo.s32 	%r14, %r13, %r8;
	sub.s32 	%r2, %r1, %r14;
	mul.lo.s32 	%r3, %r13, %r6;
	add.s32 	%r4, %r2, %r3;
	setp.lt.s32 	%p2, %r2, %r5;
	@%p2 bra 	$L__BB1_3;
	cvt.rn.f32.s32 	%f1, %r7;
	rcp.rn.f32 	%f2, %f1;
	mul.wide.s32 	%rd8, %r4, 4;
	add.s64 	%rd9, %rd2, %rd8;
	st.global.f32 	[%rd9], %f2;
	mul.wide.s32 	%rd10, %r2, 4;
	add.s64 	%rd11, %rd1, %rd10;
	mov.b32 	%r15, -1082130432;
	st.global.u32 	[%rd11], %r15;
	mul.wide.s32 	%rd12, %r6, 4;
	add.s64 	%rd13, %rd11, %rd12;
	st.global.u32 	[%rd13], %r15;
	add.s64 	%rd14, %rd13, %rd12;
	mov.b32 	%r16, 0;
	st.global.u32 	[%rd14], %r16;
	bra.uni 	$L__BB1_4;
$L__BB1_3:
	cvta.to.global.u64 	%rd15, %rd3;
	mul.wide.s32 	%rd16, %r2, 4;
	add.s64 	%rd17, %rd15, %rd16;
	ld.global.u32 	%r17, [%rd17];
	add.s32 	%r18, %r17, %r3;
	cvta.to.global.u64 	%rd18, %rd4;
	mul.wide.s32 	%rd19, %r18, 4;
	add.s64 	%rd20, %rd18, %rd19;
	ld.global.f32 	%f3, [%rd20];
	mul.wide.s32 	%rd21, %r4, 4;
	add.s64 	%rd22, %rd2, %rd21;
	st.global.f32 	[%rd22], %f3;
	cvta.to.global.u64 	%rd23, %rd5;
	mul.wide.s32 	%rd24, %r17, 4;
	add.s64 	%rd25, %rd23, %rd24;
	ld.global.f32 	%f4, [%rd25];
	add.s64 	%rd26, %rd1, %rd16;
	st.global.f32 	[%rd26], %f4;
	mul.wide.s32 	%rd27, %r6, 4;
	add.s64 	%rd28, %rd25, %rd27;
	ld.global.f32 	%f5, [%rd28];
	add.s64 	%rd29, %rd26, %rd27;
	st.global.f32 	[%rd29], %f5;
	add.s64 	%rd30, %rd28, %rd27;
	ld.global.f32 	%f6, [%rd30];
	add.s64 	%rd31, %rd29, %rd27;
	st.global.f32 	[%rd31], %f6;
$L__BB1_4:
	ret;

}
	// .globl	_Z26renderProbabilityMapKernelyiiPKfiiPf
.visible .entry _Z26renderProbabilityMapKernelyiiPKfiiPf(
	.param .u64 _Z26renderProbabilityMapKernelyiiPKfiiPf_param_0,
	.param .u32 _Z26renderProbabilityMapKernelyiiPKfiiPf_param_1,
	.param .u32 _Z26renderProbabilityMapKernelyiiPKfiiPf_param_2,
	.param .u64 .ptr .align 1 _Z26renderProbabilityMapKernelyiiPKfiiPf_param_3,
	.param .u32 _Z26renderProbabilityMapKernelyiiPKfiiPf_param_4,
	.param .u32 _Z26renderProbabilityMapKernelyiiPKfiiPf_param_5,
	.param .u64 .ptr .align 1 _Z26renderProbabilityMapKernelyiiPKfiiPf_param_6
)
{
	.reg .pred 	%p<29>;
	.reg .b32 	%r<107>;
	.reg .b32 	%f<63>;
	.reg .b64 	%rd<58>;

	ld.param.u64 	%rd16, [_Z26renderProbabilityMapKernelyiiPKfiiPf_param_0];
	ld.param.u32 	%r63, [_Z26renderProbabilityMapKernelyiiPKfiiPf_param_1];
	ld.param.u32 	%r64, [_Z26renderProbabilityMapKernelyiiPKfiiPf_param_2];
	ld.param.u64 	%rd17, [_Z26renderProbabilityMapKernelyiiPKfiiPf_param_3];
	ld.param.u32 	%r65, [_Z26renderProbabilityMapKernelyiiPKfiiPf_param_4];
	ld.param.u32 	%r66, [_Z26renderProbabilityMapKernelyiiPKfiiPf_param_5];
	ld.param.u64 	%rd18, [_Z26renderProbabilityMapKernelyiiPKfiiPf_param_6];
	cvta.to.global.u64 	%rd1, %rd17;
	cvta.to.global.u64 	%rd2, %rd18;
	mov.u32 	%r67, %ctaid.x;
	mov.u32 	%r68, %ntid.x;
	mov.u32 	%r69, %tid.x;
	mad.lo.s32 	%r70, %r67, %r68, %r69;
	mov.u32 	%r71, %ctaid.y;
	mov.u32 	%r72, %ntid.y;
	mov.u32 	%r73, %tid.y;
	mad.lo.s32 	%r74, %r71, %r72, %r73;
	cvt.rn.f32.s32 	%f35, %r70;
	cvt.rn.f32.u32 	%f36, %r74;
	tex.2d.v4.s32.f32 	{%r1, %r75, %r76, %r77}, [%rd16, {%f35, %f36}];
	mad.lo.s32 	%r100, %r63, %r74, %r70;
	setp.lt.s32 	%p1, %r66, 1;
	@%p1 bra 	$L__BB2_46;
	mul.lo.s32 	%r3, %r64, %r63;
	and.b32  	%r4, %r66, 7;
	setp.lt.u32 	%p2, %r66, 8;
	mov.b32 	%r101, 0;
	mov.u32 	%r99, %r1;
	@%p2 bra 	$L__BB2_21;
	and.b32  	%r101, %r66, 2147483640;
	neg.s32 	%r95, %r101;
	shl.b32 	%r80, %r65, 1;
	add.s32 	%r94, %r1, %r80;
	shl.b32 	%r8, %r65, 3;
	mad.lo.s32 	%r93, %r65, 3, %r1;
	shl.b32 	%r81, %r65, 2;
	add.s32 	%r92, %r1, %r81;
	mad.lo.s32 	%r91, %r65, 5, %r1;
	mad.lo.s32 	%r90, %r65, 6, %r1;
	mad.lo.s32 	%r89, %r65, 7, %r1;
	add.s32 	%r88, %r1, %r65;
	shl.b32 	%r15, %r3, 3;
	mov.b32 	%r96, 0;
	mul.wide.s32 	%rd4, %r3, 4;
	mov.u32 	%r99, %r1;
$L__BB2_3:
	.pragma "nounroll";
	setp.lt.s32 	%p3, %r1, 1;
	@%p3 bra 	$L__BB2_5;
	mul.wide.s32 	%rd19, %r99, 4;
	add.s64 	%rd20, %rd1, %rd19;
	ld.global.f32 	%f48, [%rd20];
	bra.uni 	$L__BB2_6;
$L__BB2_5:
	setp.eq.s32 	%p4, %r96, 0;
	selp.f32 	%f48, 0f3F800000, 0f00000000, %p4;
$L__BB2_6:
	mul.wide.s32 	%rd21, %r100, 4;
	add.s64 	%rd3, %rd2, %rd21;
	st.global.f32 	[%rd3], %f48;
	mov.f32 	%f49, 0f00000000;
	@%p3 bra 	$L__BB2_8;
	mul.wide.s32 	%rd22, %r88, 4;
	add.s64 	%rd23, %rd1, %rd22;
	ld.global.f32 	%f49, [%rd23];
$L__BB2_8:
	add.s64 	%rd5, %rd3, %rd4;
	st.global.f32 	[%rd5], %f49;
	add.s32 	%r27, %r99, %r65;
	mov.f32 	%f50, 0f00000000;
	@%p3 bra 	$L__BB2_10;
	mul.wide.s32 	%rd24, %r94, 4;
	add.s64 	%rd25, %rd1, %rd24;
	ld.global.f32 	%f50, [%rd25];
$L__BB2_10:
	add.s64 	%rd6, %rd5, %rd4;
	st.global.f32 	[%rd6], %f50;
	add.s32 	%r28, %r27, %r65;
	mov.f32 	%f51, 0f00000000;
	@%p3 bra 	$L__BB2_12;
	mul.wide.s32 	%rd26, %r93, 4;
	add.s64 	%rd27, %rd1, %rd26;
	ld.global.f32 	%f51, [%rd27];
$L__BB2_12:
	add.s64 	%rd7, %rd6, %rd4;
	st.global.f32 	[%rd7], %f51;
	add.s32 	%r29, %r28, %r65;
	mov.f32 	%f52, 0f00000000;
	@%p3 bra 	$L__BB2_14;
	mul.wide.s32 	%rd28, %r92, 4;
	add.s64 	%rd29, %rd1, %rd28;
	ld.global.f32 	%f52, [%rd29];
$L__BB2_14:
	add.s64 	%rd8, %rd7, %rd4;
	st.global.f32 	[%rd8], %f52;
	add.s32 	%r30, %r29, %r65;
	mov.f32 	%f53, 0f00000000;
	@%p3 bra 	$L__BB2_16;
	mul.wide.s32 	%rd30, %r91, 4;
	add.s64 	%rd31, %rd1, %rd30;
	ld.global.f32 	%f53, [%rd31];
$L__BB2_16:
	add.s64 	%rd9, %rd8, %rd4;
	st.global.f32 	[%rd9], %f53;
	add.s32 	%r31, %r30, %r65;
	mov.f32 	%f54, 0f00000000;
	@%p3 bra 	$L__BB2_18;
	mul.wide.s32 	%rd32, %r90, 4;
	add.s64 	%rd33, %rd1, %rd32;
	ld.global.f32 	%f54, [%rd33];
$L__BB2_18:
	add.s64 	%rd10, %rd9, %rd4;
	st.global.f32 	[%rd10], %f54;
	add.s32 	%r32, %r31, %r65;
	mov.f32 	%f55, 0f00000000;
	@%p3 bra 	$L__BB2_20;
	mul.wide.s32 	%rd34, %r89, 4;
	add.s64 	%rd35, %rd1, %rd34;
	ld.global.f32 	%f55, [%rd35];
$L__BB2_20:
	add.s64 	%rd36, %rd10, %rd4;
	st.global.f32 	[%rd36], %f55;
	add.s32 	%r82, %r32, %r65;
	add.s32 	%r99, %r82, %r65;
	add.s32 	%r96, %r96, 8;
	add.s32 	%r95, %r95, 8;
	add.s32 	%r94, %r94, %r8;
	add.s32 	%r93, %r93, %r8;
	add.s32 	%r92, %r92, %r8;
	add.s32 	%r91, %r91, %r8;
	add.s32 	%r90, %r90, %r8;
	add.s32 	%r89, %r89, %r8;
	add.s32 	%r88, %r88, %r8;
	add.s32 	%r100, %r100, %r15;
	setp.ne.s32 	%p12, %r95, 0;
	@%p12 bra 	$L__BB2_3;
$L__BB2_21:
	setp.eq.s32 	%p13, %r4, 0;
	@%p13 bra 	$L__BB2_46;
	and.b32  	%r47, %r66, 3;
	setp.lt.u32 	%p14, %r4, 4;
	@%p14 bra 	$L__BB2_33;
	setp.gt.s32 	%p15, %r1, 0;
	@%p15 bra 	$L__BB2_25;
	setp.eq.s32 	%p16, %r101, 0;
	selp.f32 	%f56, 0f3F800000, 0f00000000, %p16;
	bra.uni 	$L__BB2_26;
$L__BB2_25:
	mul.wide.s32 	%rd37, %r99, 4;
	add.s64 	%rd38, %rd1, %rd37;
	ld.global.f32 	%f56, [%rd38];
$L__BB2_26:
	setp.lt.s32 	%p17, %r1, 1;
	mul.wide.s32 	%rd39, %r100, 4;
	add.s64 	%rd11, %rd2, %rd39;
	st.global.f32 	[%rd11], %f56;
	add.s32 	%r48, %r99, %r65;
	mov.f32 	%f57, 0f00000000;
	@%p17 bra 	$L__BB2_28;
	mul.wide.s32 	%rd40, %r48, 4;
	add.s64 	%rd41, %rd1, %rd40;
	ld.global.f32 	%f57, [%rd41];
$L__BB2_28:
	setp.lt.s32 	%p18, %r1, 1;
	mul.wide.s32 	%rd12, %r3, 4;
	add.s64 	%rd13, %rd11, %rd12;
	st.global.f32 	[%rd13], %f57;
	add.s32 	%r49, %r48, %r65;
	mov.f32 	%f58, 0f00000000;
	@%p18 bra 	$L__BB2_30;
	mul.wide.s32 	%rd42, %r49, 4;
	add.s64 	%rd43, %rd1, %rd42;
	ld.global.f32 	%f58, [%rd43];
$L__BB2_30:
	setp.lt.s32 	%p19, %r1, 1;
	add.s64 	%rd14, %rd13, %rd12;
	st.global.f32 	[%rd14], %f58;
	add.s32 	%r50, %r49, %r65;
	mov.f32 	%f59, 0f00000000;
	@%p19 bra 	$L__BB2_32;
	mul.wide.s32 	%rd44, %r50, 4;
	add.s64 	%rd45, %rd1, %rd44;
	ld.global.f32 	%f59, [%rd45];
$L__BB2_32:
	add.s64 	%rd46, %rd14, %rd12;
	st.global.f32 	[%rd46], %f59;
	shl.b32 	%r83, %r3, 2;
	add.s32 	%r100, %r83, %r100;
	add.s32 	%r99, %r50, %r65;
	add.s32 	%r101, %r101, 4;
$L__BB2_33:
	setp.eq.s32 	%p20, %r47, 0;
	@%p20 bra 	$L__BB2_46;
	setp.eq.s32 	%p21, %r47, 1;
	@%p21 bra 	$L__BB2_41;
	setp.gt.s32 	%p22, %r1, 0;
	@%p22 bra 	$L__BB2_37;
	setp.eq.s32 	%p23, %r101, 0;
	selp.f32 	%f60, 0f3F800000, 0f00000000, %p23;
	bra.uni 	$L__BB2_38;
$L__BB2_37:
	mul.wide.s32 	%rd47, %r99, 4;
	add.s64 	%rd48, %rd1, %rd47;
	ld.global.f32 	%f60, [%rd48];
$L__BB2_38:
	setp.lt.s32 	%p24, %r1, 1;
	mul.wide.s32 	%rd49, %r100, 4;
	add.s64 	%rd15, %rd2, %rd49;
	st.global.f32 	[%rd15], %f60;
	add.s32 	%r57, %r99, %r65;
	mov.f32 	%f61, 0f00000000;
	@%p24 bra 	$L__BB2_40;
	mul.wide.s32 	%rd50, %r57, 4;
	add.s64 	%rd51, %rd1, %rd50;
	ld.global.f32 	%f61, [%rd51];
$L__BB2_40:
	mul.wide.s32 	%rd52, %r3, 4;
	add.s64 	%rd53, %rd15, %rd52;
	st.global.f32 	[%rd53], %f61;
	shl.b32 	%r85, %r3, 1;
	add.s32 	%r100, %r100, %r85;
	add.s32 	%r99, %r57, %r65;
	mov.b32 	%r101, 1;
$L__BB2_41:
	and.b32  	%r86, %r66, 1;
	setp.eq.b32 	%p25, %r86, 1;
	not.pred 	%p26, %p25;
	@%p26 bra 	$L__BB2_46;
	setp.gt.s32 	%p27, %r1, 0;
	@%p27 bra 	$L__BB2_44;
	setp.eq.s32 	%p28, %r101, 0;
	selp.f32 	%f62, 0f3F800000, 0f00000000, %p28;
	bra.uni 	$L__BB2_45;
$L__BB2_44:
	mul.wide.s32 	%rd54, %r99, 4;
	add.s64 	%rd55, %rd1, %rd54;
	ld.global.f32 	%f62, [%rd55];
$L__BB2_45:
	mul.wide.s32 	%rd56, %r100, 4;
	add.s64 	%rd57, %rd2, %rd56;
	st.global.f32 	[%rd57], %f62;
$L__BB2_46:
	ret;

}
	// .globl	_Z20updateMaxClassKerneliPKfiPfi
.visible .entry _Z20updateMaxClassKerneliPKfiPfi(
	.param .u32 _Z20updateMaxClassKerneliPKfiPfi_param_0,
	.param .u64 .ptr .align 1 _Z20updateMaxClassKerneliPKfiPfi_param_1,
	.param .u32 _Z20updateMaxClassKerneliPKfiPfi_param_2,
	.param .u64 .ptr .align 1 _Z20updateMaxClassKerneliPKfiPfi_param_3,
	.param .u32 _Z20updateMaxClassKerneliPKfiPfi_param_4
)
{
	.reg .pred 	%p<40>;
	.reg .b32 	%r<112>;
	.reg .b32 	%f<89>;
	.reg .b64 	%rd<59>;

	ld.param.u32 	%r35, [_Z20updateMaxClassKerneliPKfiPfi_param_0];
	ld.param.u64 	%rd18, [_Z20updateMaxClassKerneliPKfiPfi_param_1];
	ld.param.u32 	%r33, [_Z20updateMaxClassKerneliPKfiPfi_param_2];
	ld.param.u64 	%rd19, [_Z20updateMaxClassKerneliPKfiPfi_param_3];
	ld.param.u32 	%r34, [_Z20updateMaxClassKerneliPKfiPfi_param_4];
	mov.u32 	%r36, %ctaid.x;
	mov.u32 	%r37, %ntid.x;
	mov.u32 	%r38, %tid.x;
	mad.lo.s32 	%r1, %r36, %r37, %r38;
	setp.ge.s32 	%p1, %r1, %r35;
	@%p1 bra 	$L__BB3_17;
	cvta.to.global.u64 	%rd1, %rd18;
	cvt.s64.s32 	%rd2, %r1;
	cvt.s64.s32 	%rd3, %r34;
	setp.lt.s32 	%p2, %r33, 2;
	mov.f32 	%f88, 0fBF800000;
	mov.f32 	%f86, 0f00000000;
	@%p2 bra 	$L__BB3_16;
	add.s64 	%rd20, %rd3, %rd2;
	shl.b64 	%rd21, %rd20, 2;
	add.s64 	%rd56, %rd1, %rd21;
	add.s32 	%r2, %r33, -1;
	add.s32 	%r42, %r33, -2;
	and.b32  	%r3, %r2, 15;
	setp.lt.u32 	%p3, %r42, 15;
	mov.f32 	%f86, 0f00000000;
	mov.b32 	%r111, -1;
	mov.b32 	%r103, 1;
	@%p3 bra 	$L__BB3_6;
	and.b32  	%r4, %r2, -16;
	shl.b64 	%rd5, %rd3, 6;
	shl.b64 	%rd6, %rd3, 2;
	mov.f32 	%f86, 0f00000000;
	mov.b32 	%r111, -1;
	mov.b32 	%r97, 0;
$L__BB3_4:
	.pragma "nounroll";
	add.s32 	%r45, %r97, 1;
	ld.global.f32 	%f22, [%rd56];
	setp.gt.f32 	%p4, %f22, %f86;
	selp.f32 	%f23, %f22, %f86, %p4;
	selp.b32 	%r46, %r45, %r111, %p4;
	add.s64 	%rd22, %rd56, %rd6;
	ld.global.f32 	%f24, [%rd22];
	setp.gt.f32 	%p5, %f24, %f23;
	selp.f32 	%f25, %f24, %f23, %p5;
	add.s32 	%r47, %r97, 2;
	selp.b32 	%r48, %r47, %r46, %p5;
	add.s64 	%rd23, %rd22, %rd6;
	ld.global.f32 	%f26, [%rd23];
	setp.gt.f32 	%p6, %f26, %f25;
	selp.f32 	%f27, %f26, %f25, %p6;
	add.s32 	%r49, %r97, 3;
	selp.b32 	%r50, %r49, %r48, %p6;
	add.s64 	%rd24, %rd23, %rd6;
	ld.global.f32 	%f28, [%rd24];
	setp.gt.f32 	%p7, %f28, %f27;
	selp.f32 	%f29, %f28, %f27, %p7;
	add.s32 	%r51, %r97, 4;
	selp.b32 	%r52, %r51, %r50, %p7;
	add.s64 	%rd25, %rd24, %rd6;
	ld.global.f32 	%f30, [%rd25];
	setp.gt.f32 	%p8, %f30, %f29;
	selp.f32 	%f31, %f30, %f29, %p8;
	add.s32 	%r53, %r97, 5;
	selp.b32 	%r54, %r53, %r52, %p8;
	add.s64 	%rd26, %rd25, %rd6;
	ld.global.f32 	%f32, [%rd26];
	setp.gt.f32 	%p9, %f32, %f31;
	selp.f32 	%f33, %f32, %f31, %p9;
	add.s32 	%r55, %r97, 6;
	selp.b32 	%r56, %r55, %r54, %p9;
	add.s64 	%rd27, %rd26, %rd6;
	ld.global.f32 	%f34, [%rd27];
	setp.gt.f32 	%p10, %f34, %f33;
	selp.f32 	%f35, %f34, %f33, %p10;
	add.s32 	%r57, %r97, 7;
	selp.b32 	%r58, %r57, %r56, %p10;
	add.s64 	%rd28, %rd27, %rd6;
	ld.global.f32 	%f36, [%rd28];
	setp.gt.f32 	%p11, %f36, %f35;
	selp.f32 	%f37, %f36, %f35, %p11;
	add.s32 	%r59, %r97, 8;
	selp.b32 	%r60, %r59, %r58, %p11;
	add.s64 	%rd29, %rd28, %rd6;
	ld.global.f32 	%f38, [%rd29];
	setp.gt.f32 	%p12, %f38, %f37;
	selp.f32 	%f39, %f38, %f37, %p12;
	add.s32 	%r61, %r97, 9;
	selp.b32 	%r62, %r61, %r60, %p12;
	add.s64 	%rd30, %rd29, %rd6;
	ld.global.f32 	%f40, [%rd30];
	setp.gt.f32 	%p13, %f40, %f39;
	selp.f32 	%f41, %f40, %f39, %p13;
	add.s32 	%r63, %r97, 10;
	selp.b32 	%r64, %r63, %r62, %p13;
	add.s64 	%rd31, %rd30, %rd6;
	ld.global.f32 	%f42, [%rd31];
	setp.gt.f32 	%p14, %f42, %f41;
	selp.f32 	%f43, %f42, %f41, %p14;
	add.s32 	%r65, %r97, 11;
	selp.b32 	%r66, %r65, %r64, %p14;
	add.s64 	%rd32, %rd31, %rd6;
	ld.global.f32 	%f44, [%rd32];
	setp.gt.f32 	%p15, %f44, %f43;
	selp.f32 	%f45, %f44, %f43, %p15;
	add.s32 	%r67, %r97, 12;
	selp.b32 	%r68, %r67, %r66, %p15;
	add.s64 	%rd33, %rd32, %rd6;
	ld.global.f32 	%f46, [%rd33];
	setp.gt.f32 	%p16, %f46, %f45;
	selp.f32 	%f47, %f46, %f45, %p16;
	add.s32 	%r69, %r97, 13;
	selp.b32 	%r70, %r69, %r68, %p16;
	add.s64 	%rd34, %rd33, %rd6;
	ld.global.f32 	%f48, [%rd34];
	setp.gt.f32 	%p17, %f48, %f47;
	selp.f32 	%f49, %f48, %f47, %p17;
	add.s32 	%r71, %r97, 14;
	selp.b32 	%r72, %r71, %r70, %p17;
	add.s64 	%rd35, %rd34, %rd6;
	ld.global.f32 	%f50, [%rd35];
	setp.gt.f32 	%p18, %f50, %f49;
	selp.f32 	%f51, %f50, %f49, %p18;
	add.s32 	%r73, %r97, 15;
	selp.b32 	%r74, %r73, %r72, %p18;
	add.s64 	%rd36, %rd35, %rd6;
	ld.global.f32 	%f52, [%rd36];
	setp.gt.f32 	%p19, %f52, %f51;
	selp.f32 	%f86, %f52, %f51, %p19;
	add.s32 	%r97, %r97, 16;
	selp.b32 	%r111, %r97, %r74, %p19;
	add.s64 	%rd8, %rd56, %rd5;
	setp.ne.s32 	%p20, %r97, %r4;
	add.s64 	%rd56, %rd36, %rd6;
	@%p20 bra 	$L__BB3_4;
	add.s32 	%r103, %r97, 1;
	mov.u64 	%rd56, %rd8;
$L__BB3_6:
	setp.eq.s32 	%p21, %r3, 0;
	@%p21 bra 	$L__BB3_15;
	and.b32  	%r13, %r2, 7;
	setp.lt.u32 	%p22, %r3, 8;
	@%p22 bra 	$L__BB3_9;
	ld.global.f32 	%f54, [%rd56];
	setp.gt.f32 	%p23, %f54, %f86;
	selp.f32 	%f55, %f54, %f86, %p23;
	selp.b32 	%r76, %r103, %r111, %p23;
	shl.b64 	%rd37, %rd3, 2;
	add.s64 	%rd38, %rd56, %rd37;
	ld.global.f32 	%f56, [%rd38];
	setp.gt.f32 	%p24, %f56, %f55;
	add.s32 	%r77, %r103, 1;
	selp.f32 	%f57, %f56, %f55, %p24;
	selp.b32 	%r78, %r77, %r76, %p24;
	add.s64 	%rd39, %rd38, %rd37;
	ld.global.f32 	%f58, [%rd39];
	setp.gt.f32 	%p25, %f58, %f57;
	add.s32 	%r79, %r103, 2;
	selp.f32 	%f59, %f58, %f57, %p25;
	selp.b32 	%r80, %r79, %r78, %p25;
	add.s64 	%rd40, %rd39, %rd37;
	ld.global.f32 	%f60, [%rd40];
	setp.gt.f32 	%p26, %f60, %f59;
	add.s32 	%r81, %r103, 3;
	selp.f32 	%f61, %f60, %f59, %p26;
	selp.b32 	%r82, %r81, %r80, %p26;
	add.s64 	%rd41, %rd40, %rd37;
	ld.global.f32 	%f62, [%rd41];
	setp.gt.f32 	%p27, %f62, %f61;
	add.s32 	%r83, %r103, 4;
	selp.f32 	%f63, %f62, %f61, %p27;
	selp.b32 	%r84, %r83, %r82, %p27;
	add.s64 	%rd42, %rd41, %rd37;
	ld.global.f32 	%f64, [%rd42];
	setp.gt.f32 	%p28, %f64, %f63;
	add.s32 	%r85, %r103, 5;
	selp.f32 	%f65, %f64, %f63, %p28;
	selp.b32 	%r86, %r85, %r84, %p28;
	add.s64 	%rd43, %rd42, %rd37;
	ld.global.f32 	%f66, [%rd43];
	setp.gt.f32 	%p29, %f66, %f65;
	add.s32 	%r87, %r103, 6;
	selp.f32 	%f67, %f66, %f65, %p29;
	selp.b32 	%r88, %r87, %r86, %p29;
	add.s64 	%rd44, %rd43, %rd37;
	ld.global.f32 	%f68, [%rd44];
	setp.gt.f32 	%p30, %f68, %f67;
	add.s32 	%r89, %r103, 7;
	selp.f32 	%f86, %f68, %f67, %p30;
	selp.b32 	%r111, %r89, %r88, %p30;
	add.s64 	%rd56, %rd44, %rd37;
	add.s32 	%r103, %r103, 8;
$L__BB3_9:
	setp.eq.s32 	%p31, %r13, 0;
	@%p31 bra 	$L__BB3_15;
	and.b32  	%r19, %r2, 3;
	setp.lt.u32 	%p32, %r13, 4;
	@%p32 bra 	$L__BB3_12;
	ld.global.f32 	%f70, [%rd56];
	setp.gt.f32 	%p33, %f70, %f86;
	selp.f32 	%f71, %f70, %f86, %p33;
	selp.b32 	%r91, %r103, %r111, %p33;
	shl.b64 	%rd45, %rd3, 2;
	add.s64 	%rd46, %rd56, %rd45;
	ld.global.f32 	%f72, [%rd46];
	setp.gt.f32 	%p34, %f72, %f71;
	add.s32 	%r92, %r103, 1;
	selp.f32 	%f73, %f72, %f71, %p34;
	selp.b32 	%r93, %r92, %r91, %p34;
	add.s64 	%rd47, %rd46, %rd45;
	ld.global.f32 	%f74, [%rd47];
	setp.gt.f32 	%p35, %f74, %f73;
	add.s32 	%r94, %r103, 2;
	selp.f32 	%f75, %f74, %f73, %p35;
	selp.b32 	%r95, %r94, %r93, %p35;
	add.s64 	%rd48, %rd47, %rd45;
	ld.global.f32 	%f76, [%rd48];
	setp.gt.f32 	%p36, %f76, %f75;
	add.s32 	%r96, %r103, 3;
	selp.f32 	%f86, %f76, %f75, %p36;
	selp.b32 	%r111, %r96, %r95, %p36;
	add.s64 	%rd56, %rd48, %rd45;
	add.s32 	%r103, %r103, 4;
$L__BB3_12:
	setp.eq.s32 	%p37, %r19, 0;
	@%p37 bra 	$L__BB3_15;
	shl.b64 	%rd15, %rd3, 2;
	neg.s32 	%r108, %r19;
$L__BB3_14:
	.pragma "nounroll";
	ld.global.f32 	%f77, [%rd56];
	setp.gt.f32 	%p38, %f77, %f86;
	selp.f32 	%f86, %f77, %f86, %p38;
	selp.b32 	%r111, %r103, %r111, %p38;
	add.s32 	%r103, %r103, 1;
	add.s64 	%rd56, %rd56, %rd15;
	add.s32 	%r108, %r108, 1;
	setp.ne.s32 	%p39, %r108, 0;
	@%p39 bra 	$L__BB3_14;
$L__BB3_15:
	cvt.rn.f32.s32 	%f88, %r111;
$L__BB3_16:
	cvta.to.global.u64 	%rd49, %rd19;
	shl.b64 	%rd50, %rd2, 2;
	add.s64 	%rd51, %rd49, %rd50;
	st.global.f32 	[%rd51], %f88;
	shl.b64 	%rd52, %rd3, 2;
	add.s64 	%rd53, %rd51, %rd52;
	st.global.f32 	[%rd53], %f86;
$L__BB3_17:
	ret;

}


// ===== COMPILED SASS (sm_100) =====

	.target	sm_100

	.elftype	@"ET_EXEC"


//--------------------- .note.nv.tkinfo           --------------------------
	.section	.note.nv.tkinfo,"",@"SHT_NOTE"
	.sectionflags	@"SHF_NOTE_NV_TKINFO"
	.tkinfo
        /*0018*/ 	.word	0x00000002
        /*0030*/ 	.string	""
        /*0030*/ 	.string	"ptxas"
        /*0030*/ 	.string	"Cuda compilation tools, release 13.0, V13.0.88"
        /*0030*/ 	.string	"Build cuda_13.0.r13.0/compiler.36424714_0"
        /*0030*/ 	.string	"-arch sm_100 -m 64 "



//--------------------- .note.nv.cuinfo           --------------------------
	.section	.note.nv.cuinfo,"",@"SHT_NOTE"
	.sectionflags	@"SHF_NOTE_NV_CUINFO"
        /*0018*/ 	.short	0x0002
        /*001a*/ 	.short	0x0064
        /*001c*/ 	.short	0x0082
	.zero		2


//--------------------- .nv.info                  --------------------------
	.section	.nv.info,"",@"SHT_CUDA_INFO"
	.align	4


	//----- nvinfo : EIATTR_REGCOUNT
	.align		4
        /*0000*/ 	.byte	0x04, 0x2f
        /*0002*/ 	.short	(.L_1 - .L_0)
	.align		4
.L_0:
        /*0004*/ 	.word	index@(_Z19semanticTableUpdateyiiPKfiiiPfS1_i)
        /*0008*/ 	.word	0x00000020


	//----- nvinfo : EIATTR_FRAME_SIZE
	.align		4
.L_1:
        /*000c*/ 	.byte	0x04, 0x11
        /*000e*/ 	.short	(.L_3 - .L_2)
	.align		4
.L_2:
        /*0010*/ 	.word	index@($__internal_2_$__cuda_sm3x_div_rn_noftz_f32_slowpath)
        /*0014*/ 	.word	0x00000000


	//----- nvinfo : EIATTR_FRAME_SIZE
	.align		4
.L_3:
        /*0018*/ 	.byte	0x04, 0x11
        /*001a*/ 	.short	(.L_5 - .L_4)
	.align		4
.L_4:
        /*001c*/ 	.word	index@($__internal_1_$__cuda_sm20_rcp_rn_f32_slowpath)
        /*0020*/ 	.word	0x00000000


	//----- nvinfo : EIATTR_FRAME_SIZE
	.align		4
.L_5:
        /*0024*/ 	.byte	0x04, 0x11
        /*0026*/ 	.short	(.L_7 - .L_6)
	.align		4
.L_6:
        /*0028*/ 	.word	index@(_Z19semanticTableUpdateyiiPKfiiiPfS1_i)
        /*002c*/ 	.word	0x00000000


	//----- nvinfo : EIATTR_REGCOUNT
	.align		4
.L_7:
        /*0030*/ 	.byte	0x04, 0x2f
        /*0032*/ 	.short	(.L_9 - .L_8)
	.align		4
.L_8:
        /*0034*/ 	.word	index@(_Z11updateTableiPKiiiPKfiiiPfS2_S3_)
        /*0038*/ 	.word	0x00000018


	//----- nvinfo : EIATTR_FRAME_SIZE
	.align		4
.L_9:
        /*003c*/ 	.byte	0x04, 0x11
        /*003e*/ 	.short	(.L_11 - .L_10)
	.align		4
.L_10:
        /*0040*/ 	.word	index@($__internal_0_$__cuda_sm20_rcp_rn_f32_slowpath)
        /*0044*/ 	.word	0x00000000


	//----- nvinfo : EIATTR_FRAME_SIZE
	.align		4
.L_11:
        /*0048*/ 	.byte	0x04, 0x11
        /*004a*/ 	.short	(.L_13 - .L_12)
	.align		4
.L_12:
        /*004c*/ 	.word	index@(_Z11updateTableiPKiiiPKfiiiPfS2_S3_)
        /*0050*/ 	.word	0x00000000


	//----- nvinfo : EIATTR_REGCOUNT
	.align		4
.L_13:
        /*0054*/ 	.byte	0x04, 0x2f
        /*0056*/ 	.short	(.L_15 - .L_14)
	.align		4
.L_14:
        /*0058*/ 	.word	index@(_Z26renderProbabilityMapKernelyiiPKfiiPf)
        /*005c*/ 	.word	0x00000020


	//----- nvinfo : EIATTR_FRAME_SIZE
	.align		4
.L_15:
        /*0060*/ 	.byte	0x04, 0x11
        /*0062*/ 	.short	(.L_17 - .L_16)
	.align		4
.L_16:
        /*0064*/ 	.word	index@(_Z26renderProbabilityMapKernelyiiPKfiiPf)
        /*0068*/ 	.word	0x00000000


	//----- nvinfo : EIATTR_REGCOUNT
	.align		4
.L_17:
        /*006c*/ 	.byte	0x04, 0x2f
        /*006e*/ 	.short	(.L_19 - .L_18)
	.align		4
.L_18:
        /*0070*/ 	.word	index@(_Z20updateMaxClassKerneliPKfiPfi)
        /*0074*/ 	.word	0x00000020


	//----- nvinfo : EIATTR_FRAME_SIZE
	.align		4
.L_19:
        /*0078*/ 	.byte	0x04, 0x11
        /*007a*/ 	.short	(.L_21 - .L_20)
	.align		4
.L_20:
        /*007c*/ 	.word	index@(_Z20updateMaxClassKerneliPKfiPfi)
        /*0080*/ 	.word	0x00000000


	//----- nvinfo : EIATTR_MIN_STACK_SIZE
	.align		4
.L_21:
        /*0084*/ 	.byte	0x04, 0x12
        /*0086*/ 	.short	(.L_23 - .L_22)
	.align		4
.L_22:
        /*0088*/ 	.word	index@(_Z20updateMaxClassKerneliPKfiPfi)
        /*008c*/ 	.word	0x00000000


	//----- nvinfo : EIATTR_MIN_STACK_SIZE
	.align		4
.L_23:
        /*0090*/ 	.byte	0x04, 0x12
        /*0092*/ 	.short	(.L_25 - .L_24)
	.align		4
.L_24:
        /*0094*/ 	.word	index@(_Z26renderProbabilityMapKernelyiiPKfiiPf)
        /*0098*/ 	.word	0x00000000


	//----- nvinfo : EIATTR_MIN_STACK_SIZE
	.align		4
.L_25:
        /*009c*/ 	.byte	0x04, 0x12
        /*009e*/ 	.short	(.L_27 - .L_26)
	.align		4
.L_26:
        /*00a0*/ 	.word	index@(_Z11updateTableiPKiiiPKfiiiPfS2_S3_)
        /*00a4*/ 	.word	0x00000000


	//----- nvinfo : EIATTR_MIN_STACK_SIZE
	.align		4
.L_27:
        /*00a8*/ 	.byte	0x04, 0x12
        /*00aa*/ 	.short	(.L_29 - .L_28)
	.align		4
.L_28:
        /*00ac*/ 	.word	index@(_Z19semanticTableUpdateyiiPKfiiiPfS1_i)
        /*00b0*/ 	.word	0x00000000
.L_29:


//--------------------- .nv.compat                --------------------------
	.section	.nv.compat,"",@"SHT_CUDA_COMPAT_INFO"
	.align	4
        /*0000*/ 	.byte	0x02, 0x09, 0x00, 0x00, 0x02, 0x02, 0x02, 0x00, 0x02, 0x05, 0x05, 0x00, 0x03, 0x07, 0x01, 0x01
        /*0010*/ 	.byte	0x02, 0x03, 0x00, 0x00, 0x02, 0x06, 0x01, 0x00, 0x04, 0x0b, 0x08, 0x00, 0x01, 0x00, 0x00, 0x00
        /*0020*/ 	.byte	0x00, 0x00, 0x00, 0x00


//--------------------- .nv.info._Z20updateMaxClassKerneliPKfiPfi --------------------------
	.section	.nv.info._Z20updateMaxClassKerneliPKfiPfi,"",@"SHT_CUDA_INFO"
	.sectionflags	@""
	.align	4


	//----- nvinfo : EIATTR_CUDA_API_VERSION
	.align		4
        /*0000*/ 	.byte	0x04, 0x37
        /*0002*/ 	.short	(.L_31 - .L_30)
.L_30:
        /*0004*/ 	.word	0x00000082


	//----- nvinfo : EIATTR_KPARAM_INFO
	.align		4
.L_31:
        /*0008*/ 	.byte	0x04, 0x17
        /*000a*/ 	.short	(.L_33 - .L_32)
.L_32:
        /*000c*/ 	.word	0x00000000
        /*0010*/ 	.short	0x0004
        /*0012*/ 	.short	0x0020
        /*0014*/ 	.byte	0x00, 0xf0, 0x11, 0x00


	//----- nvinfo : EIATTR_KPARAM_INFO
	.align		4
.L_33:
        /*0018*/ 	.byte	0x04, 0x17
        /*001a*/ 	.short	(.L_35 - .L_34)
.L_34:
        /*001c*/ 	.word	0x00000000
        /*0020*/ 	.short	0x0003
        /*0022*/ 	.short	0x0018
        /*0024*/ 	.byte	0x00, 0xf5, 0x21, 0x00


	//----- nvinfo : EIATTR_KPARAM_INFO
	.align		4
.L_35:
        /*0028*/ 	.byte	0x04, 0x17
        /*002a*/ 	.short	(.L_37 - .L_36)
.L_36:
        /*002c*/ 	.word	0x00000000
        /*0030*/ 	.short	0x0002
        /*0032*/ 	.short	0x0010
        /*0034*/ 	.byte	0x00, 0xf0, 0x11, 0x00


	//----- nvinfo : EIATTR_KPARAM_INFO
	.align		4
.L_37:
        /*0038*/ 	.byte	0x04, 0x17
        /*003a*/ 	.short	(.L_39 - .L_38)
.L_38:
        /*003c*/ 	.word	0x00000000
        /*0040*/ 	.short	0x0001
        /*0042*/ 	.short	0x0008
        /*0044*/ 	.byte	0x00, 0xf5, 0x21, 0x00


	//----- nvinfo : EIATTR_KPARAM_INFO
	.align		4
.L_39:
        /*0048*/ 	.byte	0x04, 0x17
        /*004a*/ 	.short	(.L_41 - .L_40)
.L_40:
        /*004c*/ 	.word	0x00000000
        /*0050*/ 	.short	0x0000
        /*0052*/ 	.short	0x0000
        /*0054*/ 	.byte	0x00, 0xf0, 0x11, 0x00


	//----- nvinfo : EIATTR_SPARSE_MMA_MASK
	.align		4
.L_41:
        /*0058*/ 	.byte	0x03, 0x50
        /*005a*/ 	.short	0x0000


	//----- nvinfo : EIATTR_MAXREG_COUNT
	.align		4
        /*005c*/ 	.byte	0x03, 0x1b
        /*005e*/ 	.short	0x00ff


	//----- nvinfo : EIATTR_MERCURY_ISA_VERSION
	.align		4
        /*0060*/ 	.byte	0x03, 0x5f
        /*0062*/ 	.short	0x0101


	//----- nvinfo : EIATTR_VRC_CTA_INIT_COUNT
	.align		4
        /*0064*/ 	.byte	0x02, 0x4a
	.zero		1
	.zero		1


	//----- nvinfo : EIATTR_EXIT_INSTR_OFFSETS
	.align		4
        /*0068*/ 	.byte	0x04, 0x1c
        /*006a*/ 	.short	(.L_43 - .L_42)


	//   ....[0]....
.L_42:
        /*006c*/ 	.word	0x00000070


	//   ....[1]....
        /*0070*/ 	.word	0x00000ff0


	//----- nvinfo : EIATTR_CBANK_PARAM_SIZE
	.align		4
.L_43:
        /*0074*/ 	.byte	0x03, 0x19
        /*0076*/ 	.short	0x0024


	//----- nvinfo : EIATTR_PARAM_CBANK
	.align		4
        /*0078*/ 	.byte	0x04, 0x0a
        /*007a*/ 	.short	(.L_45 - .L_44)
	.align		4
.L_44:
        /*007c*/ 	.word	index@(.nv.constant0._Z20updateMaxClassKerneliPKfiPfi)
        /*0080*/ 	.short	0x0380
        /*0082*/ 	.short	0x0024


	//----- nvinfo : EIATTR_SW_WAR
	.align		4
.L_45:
        /*0084*/ 	.byte	0x04, 0x36
        /*0086*/ 	.short	(.L_47 - .L_46)
.L_46:
        /*0088*/ 	.word	0x00000008
.L_47:


//--------------------- .nv.info._Z26renderProbabilityMapKernelyiiPKfiiPf --------------------------
	.section	.nv.info._Z26renderProbabilityMapKernelyiiPKfiiPf,"",@"SHT_CUDA_INFO"
	.sectionflags	@""
	.align	4


	//----- nvinfo : EIATTR_CUDA_API_VERSION
	.align		4
        /*0000*/ 	.byte	0x04, 0x37
        /*0002*/ 	.short	(.L_49 - .L_48)
.L_48:
        /*0004*/ 	.word	0x00000082


	//----- nvinfo : EIATTR_KPARAM_INFO
	.align		4
.L_49:
        /*0008*/ 	.byte	0x04, 0x17
        /*000a*/ 	.short	(.L_51 - .L_50)
.L_50:
        /*000c*/ 	.word	0x00000000
        /*0010*/ 	.short	0x0006
        /*0012*/ 	.short	0x0020
        /*0014*/ 	.byte	0x00, 0xf5, 0x21, 0x00


	//----- nvinfo : EIATTR_KPARAM_INFO
	.align		4
.L_51:
        /*0018*/ 	.byte	0x04, 0x17
        /*001a*/ 	.short	(.L_53 - .L_52)
.L_52:
        /*001c*/ 	.word	0x00000000
        /*0020*/ 	.short	0x0005
        /*0022*/ 	.short	0x001c
        /*0024*/ 	.byte	0x00, 0xf0, 0x11, 0x00


	//----- nvinfo : EIATTR_KPARAM_INFO
	.align		4
.L_53:
        /*0028*/ 	.byte	0x04, 0x17
        /*002a*/ 	.short	(.L_55 - .L_54)
.L_54:
        /*002c*/ 	.word	0x00000000
        /*0030*/ 	.short	0x0004
        /*0032*/ 	.short	0x0018
        /*0034*/ 	.byte	0x00, 0xf0, 0x11, 0x00


	//----- nvinfo : EIATTR_KPARAM_INFO
	.align		4
.L_55:
        /*0038*/ 	.byte	0x04, 0x17
        /*003a*/ 	.short	(.L_57 - .L_56)
.L_56:
        /*003c*/ 	.word	0x00000000
        /*0040*/ 	.short	0x0003
        /*0042*/ 	.short	0x0010
        /*0044*/ 	.byte	0x00, 0xf5, 0x21, 0x00


	//----- nvinfo : EIATTR_KPARAM_INFO
	.align		4
.L_57:
        /*0048*/ 	.byte	0x04, 0x17
        /*004a*/ 	.short	(.L_59 - .L_58)
.L_58:
        /*004c*/ 	.word	0x00000000
        /*0050*/ 	.short	0x0002
        /*0052*/ 	.short	0x000c
        /*0054*/ 	.byte	0x00, 0xf0, 0x11, 0x00


	//----- nvinfo : EIATTR_KPARAM_INFO
	.align		4
.L_59:
        /*0058*/ 	.byte	0x04, 0x17
        /*005a*/ 	.short	(.L_61 - .L_60)
.L_60:
        /*005c*/ 	.word	0x00000000
        /*0060*/ 	.short	0x0001
        /*0062*/ 	.short	0x0008
        /*0064*/ 	.byte	0x00, 0xf0, 0x11, 0x00


	//----- nvinfo : EIATTR_KPARAM_INFO
	.align		4
.L_61:
        /*0068*/ 	.byte	0x04, 0x17
        /*006a*/ 	.short	(.L_63 - .L_62)
.L_62:
        /*006c*/ 	.word	0x00000000
        /*0070*/ 	.short	0x0000
        /*0072*/ 	.short	0x0000
        /*0074*/ 	.byte	0x00, 0xf0, 0x21, 0x00


	//----- nvinfo : EIATTR_SPARSE_MMA_MASK
	.align		4
.L_63:
        /*0078*/ 	.byte	0x03, 0x50
        /*007a*/ 	.short	0x0000


	//----- nvinfo : EIATTR_MAXREG_COUNT
	.align		4
        /*007c*/ 	.byte	0x03, 0x1b
        /*007e*/ 	.short	0x00ff


	//----- nvinfo : EIATTR_MERCURY_ISA_VERSION
	.align		4
        /*0080*/ 	.byte	0x03, 0x5f
        /*0082*/ 	.short	0x0101


	//----- nvinfo : EIATTR_VRC_CTA_INIT_COUNT
	.align		4
        /*0084*/ 	.byte	0x02, 0x4a
	.zero		1
	.zero		1


	//----- nvinfo : EIATTR_EXIT_INSTR_OFFSETS
	.align		4
        /*0088*/ 	.byte	0x04, 0x1c
        /*008a*/ 	.short	(.L_65 - .L_64)


	//   ....[0]....
.L_64:
        /*008c*/ 	.word	0x00000130


	//   ....[1]....
        /*0090*/ 	.word	0x00000710


	//   ....[2]....
        /*0094*/ 	.word	0x000009a0


	//   ....[3]....
        /*0098*/ 	.word	0x00000b40


	//   ....[4]....
        /*009c*/ 	.word	0x00000c10


	//----- nvinfo : EIATTR_CRS_STACK_SIZE
	.align		4
.L_65:
        /*00a0*/ 	.byte	0x04, 0x1e
        /*00a2*/ 	.short	(.L_67 - .L_66)
.L_66:
        /*00a4*/ 	.word	0x00000000


	//----- nvinfo : EIATTR_CBANK_PARAM_SIZE
	.align		4
.L_67:
        /*00a8*/ 	.byte	0x03, 0x19
        /*00aa*/ 	.short	0x0028


	//----- nvinfo : EIATTR_PARAM_CBANK
	.align		4
        /*00ac*/ 	.byte	0x04, 0x0a
        /*00ae*/ 	.short	(.L_69 - .L_68)
	.align		4
.L_68:
        /*00b0*/ 	.word	index@(.nv.constant0._Z26renderProbabilityMapKernelyiiPKfiiPf)
        /*00b4*/ 	.short	0x0380
        /*00b6*/ 	.short	0x0028


	//----- nvinfo : EIATTR_SW_WAR
	.align		4
.L_69:
        /*00b8*/ 	.byte	0x04, 0x36
        /*00ba*/ 	.short	(.L_71 - .L_70)
.L_70:
        /*00bc*/ 	.word	0x00000008
.L_71:


//--------------------- .nv.info._Z11updateTableiPKiiiPKfiiiPfS2_S3_ --------------------------
	.section	.nv.info._Z11updateTableiPKiiiPKfiiiPfS2_S3_,"",@"SHT_CUDA_INFO"
	.sectionflags	@""
	.align	4


	//----- nvinfo : EIATTR_CUDA_API_VERSION
	.align		4
        /*0000*/ 	.byte	0x04, 0x37
        /*0002*/ 	.short	(.L_73 - .L_72)
.L_72:
        /*0004*/ 	.word	0x00000082


	//----- nvinfo : EIATTR_KPARAM_INFO
	.align		4
.L_73:
        /*0008*/ 	.byte	0x04, 0x17
        /*000a*/ 	.short	(.L_75 - .L_74)
.L_74:
        /*000c*/ 	.word	0x00000000
        /*0010*/ 	.short	0x000a
        /*0012*/ 	.short	0x0040
        /*0014*/ 	.byte	0x00, 0xf5, 0x21, 0x00


	//----- nvinfo : EIATTR_KPARAM_INFO
	.align		4
.L_75:
        /*0018*/ 	.byte	0x04, 0x17
        /*001a*/ 	.short	(.L_77 - .L_76)
.L_76:
        /*001c*/ 	.word	0x00000000
        /*0020*/ 	.short	0x0009
        /*0022*/ 	.short	0x0038
        /*0024*/ 	.byte	0x00, 0xf5, 0x21, 0x00


	//----- nvinfo : EIATTR_KPARAM_INFO
	.align		4
.L_77:
        /*0028*/ 	.byte	0x04, 0x17
        /*002a*/ 	.short	(.L_79 - .L_78)
.L_78:
        /*002c*/ 	.word	0x00000000
        /*0030*/ 	.short	0x0008
        /*0032*/ 	.short	0x0030
        /*0034*/ 	.byte	0x00, 0xf5, 0x21, 0x00


	//----- nvinfo : EIATTR_KPARAM_INFO
	.align		4
.L_79:
        /*0038*/ 	.byte	0x04, 0x17
        /*003a*/ 	.short	(.L_81 - .L_80)
.L_80:
        /*003c*/ 	.word	0x00000000
        /*0040*/ 	.short	0x0007
        /*0042*/ 	.short	0x0028
        /*0044*/ 	.byte	0x00, 0xf0, 0x11, 0x00


	//----- nvinfo : EIATTR_KPARAM_INFO
	.align		4
.L_81:
        /*0048*/ 	.byte	0x04, 0x17
        /*004a*/ 	.short	(.L_83 - .L_82)
.L_82:
        /*004c*/ 	.word	0x00000000
        /*0050*/ 	.short	0x0006
        /*0052*/ 	.short	0x0024
        /*0054*/ 	.byte	0x00, 0xf0, 0x11, 0x00


	//----- nvinfo : EIATTR_KPARAM_INFO
	.align		4
.L_83:
        /*0058*/ 	.byte	0x04, 0x17
        /*005a*/ 	.short	(.L_85 - .L_84)
.L_84:
        /*005c*/ 	.word	0x00000000
        /*0060*/ 	.short	0x0005
        /*0062*/ 	.short	0x0020
        /*0064*/ 	.byte	0x00, 0xf0, 0x11, 0x00


	//----- nvinfo : EIATTR_KPARAM_INFO
	.align		4
.L_85:
        /*0068*/ 	.byte	0x04, 0x17
        /*006a*/ 	.short	(.L_87 - .L_86)
.L_86:
        /*006c*/ 	.word	0x00000000
        /*0070*/ 	.short	0x0004
        /*0072*/ 	.short	0x0018
        /*0074*/ 	.byte	0x00, 0xf5, 0x21, 0x00


	//----- nvinfo : EIATTR_KPARAM_INFO
	.align		4
.L_87:
        /*0078*/ 	.byte	0x04, 0x17
        /*007a*/ 	.short	(.L_89 - .L_88)
.L_88:
        /*007c*/ 	.word	0x00000000
        /*0080*/ 	.short	0x0003
        /*0082*/ 	.short	0x0014
        /*0084*/ 	.byte	0x00, 0xf0, 0x11, 0x00


	//----- nvinfo : EIATTR_KPARAM_INFO
	.align		4
.L_89:
        /*0088*/ 	.byte	0x04, 0x17
        /*008a*/ 	.short	(.L_91 - .L_90)
.L_90:
        /*008c*/ 	.word	0x00000000
        /*0090*/ 	.short	0x0002
        /*0092*/ 	.short	0x0010
        /*0094*/ 	.byte	0x00, 0xf0, 0x11, 0x00


	//----- nvinfo : EIATTR_KPARAM_INFO
	.align		4
.L_91:
        /*0098*/ 	.byte	0x04, 0x17
        /*009a*/ 	.short	(.L_93 - .L_92)
.L_92:
        /*009c*/ 	.word	0x00000000
        /*00a0*/ 	.short	0x0001
        /*00a2*/ 	.short	0x0008
        /*00a4*/ 	.byte	0x00, 0xf5, 0x21, 0x00


	//----- nvinfo : EIATTR_KPARAM_INFO
	.align		4
.L_93:
        /*00a8*/ 	.byte	0x04, 0x17
        /*00aa*/ 	.short	(.L_95 - .L_94)
.L_94:
        /*00ac*/ 	.word	0x00000000
        /*00b0*/ 	.short	0x0000
        /*00b2*/ 	.short	0x0000
        /*00b4*/ 	.byte	0x00, 0xf0, 0x11, 0x00


	//----- nvinfo : EIATTR_SPARSE_MMA_MASK
	.align		4
.L_95:
        /*00b8*/ 	.byte	0x03, 0x50
        /*00ba*/ 	.short	0x0000


	//----- nvinfo : EIATTR_MAXREG_COUNT
	.align		4
        /*00bc*/ 	.byte	0x03, 0x1b
        /*00be*/ 	.short	0x00ff


	//----- nvinfo : EIATTR_MERCURY_ISA_VERSION
	.align		4
        /*00c0*/ 	.byte	0x03, 0x5f
        /*00c2*/ 	.short	0x0101


	//----- nvinfo : EIATTR_VRC_CTA_INIT_COUNT
	.align		4
        /*00c4*/ 	.byte	0x02, 0x4a
	.zero		1
	.zero		1


	//----- nvinfo : EIATTR_EXIT_INSTR_OFFSETS
	.align		4
        /*00c8*/ 	.byte	0x04, 0x1c
        /*00ca*/ 	.short	(.L_97 - .L_96)


	//   ....[0]....
.L_96:
        /*00cc*/ 	.word	0x00000070


	//   ....[1]....
        /*00d0*/ 	.word	0x00000430


	//   ....[2]....
        /*00d4*/ 	.word	0x000005c0


	//----- nvinfo : EIATTR_CRS_STACK_SIZE
	.align		4
.L_97:
        /*00d8*/ 	.byte	0x04, 0x1e
        /*00da*/ 	.short	(.L_99 - .L_98)
.L_98:
        /*00dc*/ 	.word	0x00000000


	//----- nvinfo : EIATTR_CBANK_PARAM_SIZE
	.align		4
.L_99:
        /*00e0*/ 	.byte	0x03, 0x19
        /*00e2*/ 	.short	0x0048


	//----- nvinfo : EIATTR_PARAM_CBANK
	.align		4
        /*00e4*/ 	.byte	0x04, 0x0a
        /*00e6*/ 	.short	(.L_101 - .L_100)
	.align		4
.L_100:
        /*00e8*/ 	.word	index@(.nv.constant0._Z11updateTableiPKiiiPKfiiiPfS2_S3_)
        /*00ec*/ 	.short	0x0380
        /*00ee*/ 	.short	0x0048


	//----- nvinfo : EIATTR_SW_WAR
	.align		4
.L_101:
        /*00f0*/ 	.byte	0x04, 0x36
        /*00f2*/ 	.short	(.L_103 - .L_102)
.L_102:
        /*00f4*/ 	.word	0x00000008
.L_103:


//--------------------- .nv.info._Z19semanticTableUpdateyiiPKfiiiPfS1_i --------------------------
	.section	.nv.info._Z19semanticTableUpdateyiiPKfiiiPfS1_i,"",@"SHT_CUDA_INFO"
	.sectionflags	@""
	.align	4


	//----- nvinfo : EIATTR_CUDA_API_VERSION
	.align		4
        /*0000*/ 	.byte	0x04, 0x37
        /*0002*/ 	.short	(.L_105 - .L_104)
.L_104:
        /*0004*/ 	.word	0x00000082


	//----- nvinfo : EIATTR_KPARAM_INFO
	.align		4
.L_105:
        /*0008*/ 	.byte	0x04, 0x17
        /*000a*/ 	.short	(.L_107 - .L_106)
.L_106:
        /*000c*/ 	.word	0x00000000
        /*0010*/ 	.short	0x0009
        /*0012*/ 	.short	0x0038
        /*0014*/ 	.byte	0x00, 0xf0, 0x11, 0x00


	//----- nvinfo : EIATTR_KPARAM_INFO
	.align		4
.L_107:
        /*0018*/ 	.byte	0x04, 0x17
        /*001a*/ 	.short	(.L_109 - .L_108)
.L_108:
        /*001c*/ 	.word	0x00000000
        /*0020*/ 	.short	0x0008
        /*0022*/ 	.short	0x0030
        /*0024*/ 	.byte	0x00, 0xf5, 0x21, 0x00


	//----- nvinfo : EIATTR_KPARAM_INFO
	.align		4
.L_109:
        /*0028*/ 	.byte	0x04, 0x17
        /*002a*/ 	.short	(.L_111 - .L_110)
.L_110:
        /*002c*/ 	.word	0x00000000
        /*0030*/ 	.short	0x0007
        /*0032*/ 	.short	0x0028
        /*0034*/ 	.byte	0x00, 0xf5, 0x21, 0x00


	//----- nvinfo : EIATTR_KPARAM_INFO
	.align		4
.L_111:
        /*0038*/ 	.byte	0x04, 0x17
        /*003a*/ 	.short	(.L_113 - .L_112)
.L_112:
        /*003c*/ 	.word	0x00000000
        /*0040*/ 	.short	0x0006
        /*0042*/ 	.short	0x0020
        /*0044*/ 	.byte	0x00, 0xf0, 0x11, 0x00


	//----- nvinfo : EIATTR_KPARAM_INFO
	.align		4
.L_113:
        /*0048*/ 	.byte	0x04, 0x17
        /*004a*/ 	.short	(.L_115 - .L_114)
.L_114:
        /*004c*/ 	.word	0x00000000
        /*0050*/ 	.short	0x0005
        /*0052*/ 	.short	0x001c
        /*0054*/ 	.byte	0x00, 0xf0, 0x11, 0x00


	//----- nvinfo : EIATTR_KPARAM_INFO
	.align		4
.L_115:
        /*0058*/ 	.byte	0x04, 0x17
        /*005a*/ 	.short	(.L_117 - .L_116)
.L_116:
        /*005c*/ 	.word	0x00000000
        /*0060*/ 	.short	0x0004
        /*0062*/ 	.short	0x0018
        /*0064*/ 	.byte	0x00, 0xf0, 0x11, 0x00


	//----- nvinfo : EIATTR_KPARAM_INFO
	.align		4
.L_117:
        /*0068*/ 	.byte	0x04, 0x17
        /*006a*/ 	.short	(.L_119 - .L_118)
.L_118:
        /*006c*/ 	.word	0x00000000
        /*0070*/ 	.short	0x0003
        /*0072*/ 	.short	0x0010
        /*0074*/ 	.byte	0x00, 0xf5, 0x21, 0x00


	//----- nvinfo : EIATTR_KPARAM_INFO
	.align		4
.L_119:
        /*0078*/ 	.byte	0x04, 0x17
        /*007a*/ 	.short	(.L_121 - .L_120)
.L_120:
        /*007c*/ 	.word	0x00000000
        /*0080*/ 	.short	0x0002
        /*0082*/ 	.short	0x000c
        /*0084*/ 	.byte	0x00, 0xf0, 0x11, 0x00


	//----- nvinfo : EIATTR_KPARAM_INFO
	.align		4
.L_121:
        /*0088*/ 	.byte	0x04, 0x17
        /*008a*/ 	.short	(.L_123 - .L_122)
.L_122:
        /*008c*/ 	.word	0x00000000
        /*0090*/ 	.short	0x0001
        /*0092*/ 	.short	0x0008
        /*0094*/ 	.byte	0x00, 0xf0, 0x11, 0x00


	//----- nvinfo : EIATTR_KPARAM_INFO
	.align		4
.L_123:
        /*0098*/ 	.byte	0x04, 0x17
        /*009a*/ 	.short	(.L_125 - .L_124)
.L_124:
        /*009c*/ 	.word	0x00000000
        /*00a0*/ 	.short	0x0000
        /*00a2*/ 	.short	0x0000
        /*00a4*/ 	.byte	0x00, 0xf0, 0x21, 0x00


	//----- nvinfo : EIATTR_SPARSE_MMA_MASK
	.align		4
.L_125:
        /*00a8*/ 	.byte	0x03, 0x50
        /*00aa*/ 	.short	0x0000


	//----- nvinfo : EIATTR_MAXREG_COUNT
	.align		4
        /*00ac*/ 	.byte	0x03, 0x1b
        /*00ae*/ 	.short	0x00ff


	//----- nvinfo : EIATTR_MERCURY_ISA_VERSION
	.align		4
        /*00b0*/ 	.byte	0x03, 0x5f
        /*00b2*/ 	.short	0x0101


	//----- nvinfo : EIATTR_VRC_CTA_INIT_COUNT
	.align		4
        /*00b4*/ 	.byte	0x02, 0x4a
	.zero		1
	.zero		1


	//----- nvinfo : EIATTR_EXIT_INSTR_OFFSETS
	.align		4
        /*00b8*/ 	.byte	0x04, 0x1c
        /*00ba*/ 	.short	(.L_127 - .L_126)


	//   ....[0]....
.L_126:
        /*00bc*/ 	.word	0x00000370


	//   ....[1]....
        /*00c0*/ 	.word	0x00002180


	//----- nvinfo : EIATTR_CRS_STACK_SIZE
	.align		4
.L_127:
        /*00c4*/ 	.byte	0x04, 0x1e
        /*00c6*/ 	.short	(.L_129 - .L_128)
.L_128:
        /*00c8*/ 	.word	0x00000000


	//----- nvinfo : EIATTR_CBANK_PARAM_SIZE
	.align		4
.L_129:
        /*00cc*/ 	.byte	0x03, 0x19
        /*00ce*/ 	.short	0x003c


	//----- nvinfo : EIATTR_PARAM_CBANK
	.align		4
        /*00d0*/ 	.byte	0x04, 0x0a
        /*00d2*/ 	.short	(.L_131 - .L_130)
	.align		4
.L_130:
        /*00d4*/ 	.word	index@(.nv.constant0._Z19semanticTableUpdateyiiPKfiiiPfS1_i)
        /*00d8*/ 	.short	0x0380
        /*00da*/ 	.short	0x003c


	//----- nvinfo : EIATTR_SW_WAR
	.align		4
.L_131:
        /*00dc*/ 	.byte	0x04, 0x36
        /*00de*/ 	.short	(.L_133 - .L_132)
.L_132:
        /*00e0*/ 	.word	0x00000008
.L_133:


//--------------------- .nv.callgraph             --------------------------
	.section	.nv.callgraph,"",@"SHT_CUDA_CALLGRAPH"
	.align	4
	.sectionentsize	8
	.align		4
        /*0000*/ 	.word	0x00000000
	.align		4
        /*0004*/ 	.word	0xffffffff
	.align		4
        /*0008*/ 	.word	0x00000000
	.align		4
        /*000c*/ 	.word	0xfffffffe
	.align		4
        /*0010*/ 	.word	0x00000000
	.align		4
        /*0014*/ 	.word	0xfffffffd
	.align		4
        /*0018*/ 	.word	0x00000000
	.align		4
        /*001c*/ 	.word	0xfffffffc


//--------------------- .text._Z20updateMaxClassKerneliPKfiPfi --------------------------
	.section	.text._Z20updateMaxClassKerneliPKfiPfi,"ax",@progbits
	.align	128
        .global         _Z20updateMaxClassKerneliPKfiPfi
        .type           _Z20updateMaxClassKerneliPKfiPfi,@function
        .size           _Z20updateMaxClassKerneliPKfiPfi,(.L_x_83 - _Z20updateMaxClassKerneliPKfiPfi)
        .other          _Z20updateMaxClassKerneliPKfiPfi,@"STO_CUDA_ENTRY STV_DEFAULT"
_Z20updateMaxClassKerneliPKfiPfi:
.text._Z20updateMaxClassKerneliPKfiPfi:
[----:B------:R-:W-:Y:S01]  /*0000*/  LDC R1, c[0x0][0x37c] ;  /* 0x0000df00ff017b82 */ /* 0x000fe20000000800 */
[----:B------:R-:W0:Y:S07]  /*0010*/  S2R R3, SR_TID.X ;  /* 0x0000000000037919 */ /* 0x000e2e0000002100 */
[----:B------:R-:W0:Y:S01]  /*0020*/  S2UR UR4, SR_CTAID.X ;  /* 0x00000000000479c3 */ /* 0x000e220000002500 */
[----:B------:R-:W1:Y:S07]  /*0030*/  LDCU UR5, c[0x0][0x380] ;  /* 0x00007000ff0577ac */ /* 0x000e6e0008000800 */
[----:B------:R-:W0:Y:S02]  /*0040*/  LDC R0, c[0x0][0x360] ;  /* 0x0000d800ff007b82 */ /* 0x000e240000000800 */
[----:B0-----:R-:W-:-:S05]  /*0050*/  IMAD R0, R0, UR4, R3 ;  /* 0x0000000400007c24 */ /* 0x001fca000f8e0203 */
[----:B-1----:R-:W-:-:S13]  /*0060*/  ISETP.GE.AND P0, PT, R0, UR5, PT ;  /* 0x0000000500007c0c */ /* 0x002fda000bf06270 */
[----:B------:R-:W-:Y:S05]  /*0070*/  @P0 EXIT ;  /* 0x000000000000094d */ /* 0x000fea0003800000 */
[----:B------:R-:W0:Y:S01]  /*0080*/  LDCU UR5, c[0x0][0x390] ;  /* 0x00007200ff0577ac */ /* 0x000e220008000800 */
[----:B------:R-:W1:Y:S01]  /*0090*/  LDC R3, c[0x0][0x3a0] ;  /* 0x0000e800ff037b82 */ /* 0x000e620000000800 */
[----:B------:R-:W-:Y:S01]  /*00a0*/  SHF.R.S32.HI R5, RZ, 0x1f, R0 ;  /* 0x0000001fff057819 */ /* 0x000fe20000011400 */
[----:B------:R-:W-:Y:S01]  /*00b0*/  IMAD.MOV.U32 R9, RZ, RZ, -0x40800000 ;  /* 0xbf800000ff097424 */ /* 0x000fe200078e00ff */
[----:B------:R-:W2:Y:S01]  /*00c0*/  LDCU.64 UR8, c[0x0][0x358] ;  /* 0x00006b00ff0877ac */ /* 0x000ea20008000a00 */
[----:B------:R-:W-:Y:S01]  /*00d0*/  IMAD.MOV.U32 R25, RZ, RZ, RZ ;  /* 0x000000ffff197224 */ /* 0x000fe200078e00ff */
[----:B0-----:R-:W-:Y:S01]  /*00e0*/  UISETP.GE.AND UP0, UPT, UR5, 0x2, UPT ;  /* 0x000000020500788c */ /* 0x001fe2000bf06270 */
[----:B-1----:R-:W-:-:S08]  /*00f0*/  SHF.R.S32.HI R4, RZ, 0x1f, R3 ;  /* 0x0000001fff047819 */ /* 0x002fd00000011403 */
[----:B--2---:R-:W-:Y:S05]  /*0100*/  BRA.U !UP0, `(.L_x_0) ;  /* 0x0000000d089c7547 */ /* 0x004fea000b800000 */
[----:B------:R-:W0:Y:S01]  /*0110*/  LDCU.64 UR6, c[0x0][0x388] ;  /* 0x00007100ff0677ac */ /* 0x000e220008000a00 */
[----:B------:R-:W-:Y:S01]  /*0120*/  IADD3 R7, P0, PT, R0, R3, RZ ;  /* 0x0000000300077210 */ /* 0x000fe20007f1e0ff */
[----:B------:R-:W-:Y:S01]  /*0130*/  IMAD.MOV.U32 R25, RZ, RZ, RZ ;  /* 0x000000ffff197224 */ /* 0x000fe200078e00ff */
[----:B------:R-:W-:Y:S01]  /*0140*/  UIADD3 UR4, UPT, UPT, UR5, -0x1, URZ ;  /* 0xffffffff05047890 */ /* 0x000fe2000fffe0ff */
[----:B------:R-:W-:Y:S01]  /*0150*/  IMAD.MOV.U32 R17, RZ, RZ, 0x1 ;  /* 0x00000001ff117424 */ /* 0x000fe200078e00ff */
[----:B------:R-:W-:Y:S01]  /*0160*/  UIADD3 UR5, UPT, UPT, UR5, -0x2, URZ ;  /* 0xfffffffe05057890 */ /* 0x000fe2000fffe0ff */
[----:B------:R-:W-:-:S03]  /*0170*/  IMAD.X R2, R5, 0x1, R4, P0 ;  /* 0x0000000105027824 */ /* 0x000fc600000e0604 */
[----:B------:R-:W-:Y:S01]  /*0180*/  UISETP.GE.U32.AND UP0, UPT, UR5, 0xf, UPT ;  /* 0x0000000f0500788c */ /* 0x000fe2000bf06070 */
[----:B0-----:R-:W-:Y:S01]  /*0190*/  LEA R14, P0, R7, UR6, 0x2 ;  /* 0x00000006070e7c11 */ /* 0x001fe2000f8010ff */
[----:B------:R-:W-:-:S03]  /*01a0*/  ULOP3.LUT UR6, UR4, 0xf, URZ, 0xc0, !UPT ;  /* 0x0000000f04067892 */ /* 0x000fc6000f8ec0ff */
[----:B------:R-:W-:Y:S01]  /*01b0*/  LEA.HI.X R7, R7, UR7, R2, 0x2, P0 ;  /* 0x0000000707077c11 */ /* 0x000fe200080f1402 */
[----:B------:R-:W-:-:S03]  /*01c0*/  IMAD.MOV.U32 R2, RZ, RZ, -0x1 ;  /* 0xffffffffff027424 */ /* 0x000fc600078e00ff */
[----:B------:R-:W-:Y:S05]  /*01d0*/  BRA.U !UP0, `(.L_x_1) ;  /* 0x0000000508c07547 */ /* 0x000fea000b800000 */
[C-C-:B------:R-:W-:Y:S01]  /*01e0*/  SHF.L.U64.HI R10, R3.reuse, 0x6, R4.reuse ;  /* 0x00000006030a7819 */ /* 0x140fe20000010204 */
[C---:B------:R-:W-:Y:S01]  /*01f0*/  IMAD.SHL.U32 R9, R3.reuse, 0x4, RZ ;  /* 0x0000000403097824 */ /* 0x040fe200078e00ff */
[----:B------:R-:W-:Y:S01]  /*0200*/  SHF.L.U64.HI R12, R3, 0x2, R4 ;  /* 0x00000002030c7819 */ /* 0x000fe20000010204 */
[----:B------:R-:W-:Y:S01]  /*0210*/  IMAD.MOV.U32 R25, RZ, RZ, RZ ;  /* 0x000000ffff197224 */ /* 0x000fe200078e00ff */
[----:B------:R-:W-:Y:S01]  /*0220*/  ULOP3.LUT UR5, UR4, 0xfffffff0, URZ, 0xc0, !UPT ;  /* 0xfffffff004057892 */ /* 0x000fe2000f8ec0ff */
[----:B------:R-:W-:Y:S02]  /*0230*/  IMAD.MOV.U32 R2, RZ, RZ, -0x1 ;  /* 0xffffffffff027424 */ /* 0x000fe400078e00ff */
[----:B------:R-:W-:-:S09]  /*0240*/  IMAD.MOV.U32 R6, RZ, RZ, RZ ;  /* 0x000000ffff067224 */ /* 0x000fd200078e00ff */
.L_x_2:
[----:B------:R-:W-:Y:S01]  /*0250*/  IMAD.MOV.U32 R15, RZ, RZ, R7 ;  /* 0x000000ffff0f7224 */ /* 0x000fe200078e0007 */
[----:B------:R-:W-:-:S04]  /*0260*/  IADD3 R18, P0, PT, R14, R9, RZ ;  /* 0x000000090e127210 */ /* 0x000fc80007f1e0ff */
[----:B------:R-:W2:Y:S01]  /*0270*/  LDG.E R28, desc[UR8][R14.64] ;  /* 0x000000080e1c7981 */ /* 0x000ea2000c1e1900 */
[----:B------:R-:W-:Y:S01]  /*0280*/  IMAD.X R19, R7, 0x1, R12, P0 ;  /* 0x0000000107137824 */ /* 0x000fe200000e060c */
[----:B------:R-:W-:-:S04]  /*0290*/  IADD3 R26, P0, PT, R18, R9, RZ ;  /* 0x00000009121a7210 */ /* 0x000fc80007f1e0ff */
[----:B------:R0:W3:Y:S01]  /*02a0*/  LDG.E R24, desc[UR8][R18.64] ;  /* 0x0000000812187981 */ /* 0x0000e2000c1e1900 */
[----:B------:R-:W-:Y:S01]  /*02b0*/  IMAD.X R27, R19, 0x1, R12, P0 ;  /* 0x00000001131b7824 */ /* 0x000fe200000e060c */
[----:B------:R-:W-:-:S04]  /*02c0*/  IADD3 R22, P0, PT, R26, R9, RZ ;  /* 0x000000091a167210 */ /* 0x000fc80007f1e0ff */
[----:B------:R-:W4:Y:S01]  /*02d0*/  LDG.E R15, desc[UR8][R26.64] ;  /* 0x000000081a0f7981 */ /* 0x000f22000c1e1900 */
[----:B------:R-:W-:-:S05]  /*02e0*/  IMAD.X R23, R27, 0x1, R12, P0 ;  /* 0x000000011b177824 */ /* 0x000fca00000e060c */
[----:B------:R1:W5:Y:S01]  /*02f0*/  LDG.E R8, desc[UR8][R22.64] ;  /* 0x0000000816087981 */ /* 0x000362000c1e1900 */
[----:B------:R-:W-:-:S05]  /*0300*/  IADD3 R20, P0, PT, R22, R9, RZ ;  /* 0x0000000916147210 */ /* 0x000fca0007f1e0ff */
[----:B------:R-:W-:-:S05]  /*0310*/  IMAD.X R21, R23, 0x1, R12, P0 ;  /* 0x0000000117157824 */ /* 0x000fca00000e060c */
[----:B------:R1:W5:Y:S01]  /*0320*/  LDG.E R13, desc[UR8][R20.64] ;  /* 0x00000008140d7981 */ /* 0x000362000c1e1900 */
[----:B------:R-:W-:-:S05]  /*0330*/  IADD3 R16, P0, PT, R20, R9, RZ ;  /* 0x0000000914107210 */ /* 0x000fca0007f1e0ff */
[----:B------:R-:W-:Y:S01]  /*0340*/  IMAD.X R17, R21, 0x1, R12, P0 ;  /* 0x0000000115117824 */ /* 0x000fe200000e060c */
[----:B0-----:R-:W-:-:S04]  /*0350*/  IADD3 R18, P0, PT, R16, R9, RZ ;  /* 0x0000000910127210 */ /* 0x001fc80007f1e0ff */
[----:B------:R0:W5:Y:S01]  /*0360*/  LDG.E R11, desc[UR8][R16.64] ;  /* 0x00000008100b7981 */ /* 0x000162000c1e1900 */
[----:B------:R-:W-:Y:S01]  /*0370*/  IMAD.X R19, R17, 0x1, R12, P0 ;  /* 0x0000000111137824 */ /* 0x000fe200000e060c */
[----:B-1----:R-:W-:-:S04]  /*0380*/  IADD3 R22, P0, PT, R18, R9, RZ ;  /* 0x0000000912167210 */ /* 0x002fc80007f1e0ff */
[----:B------:R1:W5:Y:S01]  /*0390*/  LDG.E R27, desc[UR8][R18.64] ;  /* 0x00000008121b7981 */ /* 0x000362000c1e1900 */
[----:B------:R-:W-:Y:S01]  /*03a0*/  IMAD.X R23, R19, 0x1, R12, P0 ;  /* 0x0000000113177824 */ /* 0x000fe200000e060c */
[----:B------:R-:W-:-:S04]  /*03b0*/  IADD3 R20, P0, PT, R22, R9, RZ ;  /* 0x0000000916147210 */ /* 0x000fc80007f1e0ff */
[----:B------:R1:W5:Y:S01]  /*03c0*/  LDG.E R26, desc[UR8][R22.64] ;  /* 0x00000008161a7981 */ /* 0x000362000c1e1900 */
[----:B------:R-:W-:Y:S01]  /*03d0*/  IMAD.X R21, R23, 0x1, R12, P0 ;  /* 0x0000000117157824 */ /* 0x000fe200000e060c */
[----:B0-----:R-:W-:-:S04]  /*03e0*/  IADD3 R16, P0, PT, R20, R9, RZ ;  /* 0x0000000914107210 */ /* 0x001fc80007f1e0ff */
[----:B------:R-:W5:Y:S01]  /*03f0*/  LDG.E R20, desc[UR8][R20.64] ;  /* 0x0000000814147981 */ /* 0x000f62000c1e1900 */
[----:B------:R-:W-:Y:S01]  /*0400*/  IMAD.X R17, R21, 0x1, R12, P0 ;  /* 0x0000000115117824 */ /* 0x000fe200000e060c */
[----:B-1----:R-:W-:-:S04]  /*0410*/  IADD3 R18, P0, PT, R16, R9, RZ ;  /* 0x0000000910127210 */ /* 0x002fc80007f1e0ff */
[----:B------:R-:W5:Y:S01]  /*0420*/  LDG.E R16, desc[UR8][R16.64] ;  /* 0x0000000810107981 */ /* 0x000f62000c1e1900 */
[----:B------:R-:W-:Y:S01]  /*0430*/  IMAD.X R19, R17, 0x1, R12, P0 ;  /* 0x0000000111137824 */ /* 0x000fe200000e060c */
[----:B------:R-:W-:-:S04]  /*0440*/  IADD3 R22, P0, PT, R18, R9, RZ ;  /* 0x0000000912167210 */ /* 0x000fc80007f1e0ff */
[----:B------:R-:W5:Y:S01]  /*0450*/  LDG.E R18, desc[UR8][R18.64] ;  /* 0x0000000812127981 */ /* 0x000f62000c1e1900 */
[----:B------:R-:W-:-:S05]  /*0460*/  IMAD.X R23, R19, 0x1, R12, P0 ;  /* 0x0000000113177824 */ /* 0x000fca00000e060c */
[----:B------:R0:W5:Y:S01]  /*0470*/  LDG.E R21, desc[UR8][R22.64] ;  /* 0x0000000816157981 */ /* 0x000162000c1e1900 */
[----:B--2---:R-:W-:-:S04]  /*0480*/  FSETP.GT.AND P2, PT, R28, R25, PT ;  /* 0x000000191c00720b */ /* 0x004fc80003f44000 */
[----:B------:R-:W-:Y:S02]  /*0490*/  FSEL R25, R28, R25, P2 ;  /* 0x000000191c197208 */ /* 0x000fe40001000000 */
[----:B------:R-:W-:Y:S02]  /*04a0*/  IADD3 R28, P0, PT, R22, R9, RZ ;  /* 0x00000009161c7210 */ /* 0x000fe40007f1e0ff */
[----:B---3--:R-:W-:-:S03]  /*04b0*/  FSETP.GT.AND P3, PT, R24, R25, PT ;  /* 0x000000191800720b */ /* 0x008fc60003f64000 */
[--C-:B------:R-:W-:Y:S01]  /*04c0*/  IMAD.X R29, R23, 0x1, R12.reuse, P0 ;  /* 0x00000001171d7824 */ /* 0x100fe200000e060c */
[----:B0-----:R-:W-:Y:S02]  /*04d0*/  FSEL R22, R24, R25, P3 ;  /* 0x0000001918167208 */ /* 0x001fe40001800000 */
[----:B------:R-:W-:Y:S02]  /*04e0*/  IADD3 R24, P0, PT, R28, R9, RZ ;  /* 0x000000091c187210 */ /* 0x000fe40007f1e0ff */
[----:B------:R0:W2:Y:S01]  /*04f0*/  LDG.E R17, desc[UR8][R28.64] ;  /* 0x000000081c117981 */ /* 0x0000a2000c1e1900 */
[-C--:B----4-:R-:W-:Y:S02]  /*0500*/  FSETP.GT.AND P1, PT, R15, R22.reuse, PT ;  /* 0x000000160f00720b */ /* 0x090fe40003f24000 */
[----:B------:R-:W-:Y:S02]  /*0510*/  IMAD.X R25, R29, 0x1, R12, P0 ;  /* 0x000000011d197824 */ /* 0x000fe400000e060c */
[----:B------:R-:W-:-:S02]  /*0520*/  FSEL R19, R15, R22, P1 ;  /* 0x000000160f137208 */ /* 0x000fc40000800000 */
[----:B------:R-:W-:Y:S01]  /*0530*/  IADD3 R22, P0, PT, R24, R9, RZ ;  /* 0x0000000918167210 */ /* 0x000fe20007f1e0ff */
[----:B------:R1:W3:Y:S01]  /*0540*/  LDG.E R15, desc[UR8][R24.64] ;  /* 0x00000008180f7981 */ /* 0x0002e2000c1e1900 */
[----:B-----5:R-:W-:-:S03]  /*0550*/  FSETP.GT.AND P6, PT, R8, R19, PT ;  /* 0x000000130800720b */ /* 0x020fc60003fc4000 */
[----:B------:R-:W-:Y:S01]  /*0560*/  IMAD.X R23, R25, 0x1, R12, P0 ;  /* 0x0000000119177824 */ /* 0x000fe200000e060c */
[----:B------:R-:W-:-:S04]  /*0570*/  FSEL R19, R8, R19, P6 ;  /* 0x0000001308137208 */ /* 0x000fc80003000000 */
[----:B------:R-:W4:Y:S01]  /*0580*/  LDG.E R8, desc[UR8][R22.64] ;  /* 0x0000000816087981 */ /* 0x000f22000c1e1900 */
[----:B0-----:R-:W-:Y:S02]  /*0590*/  IADD3 R28, P0, PT, R22, R9, RZ ;  /* 0x00000009161c7210 */ /* 0x001fe40007f1e0ff */
[----:B------:R-:W-:-:S03]  /*05a0*/  FSETP.GT.AND P5, PT, R13, R19, PT ;  /* 0x000000130d00720b */ /* 0x000fc60003fa4000 */
[----:B------:R-:W-:Y:S01]  /*05b0*/  IMAD.X R29, R23, 0x1, R12, P0 ;  /* 0x00000001171d7824 */ /* 0x000fe200000e060c */
[----:B------:R-:W-:-:S04]  /*05c0*/  FSEL R19, R13, R19, P5 ;  /* 0x000000130d137208 */ /* 0x000fc80002800000 */
[----:B------:R-:W5:Y:S01]  /*05d0*/  LDG.E R13, desc[UR8][R28.64] ;  /* 0x000000081c0d7981 */ /* 0x000f62000c1e1900 */
[----:B------:R-:W-:-:S04]  /*05e0*/  FSETP.GT.AND P0, PT, R11, R19, PT ;  /* 0x000000130b00720b */ /* 0x000fc80003f04000 */
[----:B-1----:R-:W-:-:S04]  /*05f0*/  FSEL R24, R11, R19, P0 ;  /* 0x000000130b187208 */ /* 0x002fc80000000000 */
[----:B------:R-:W-:Y:S01]  /*0600*/  FSETP.GT.AND P4, PT, R27, R24, PT ;  /* 0x000000181b00720b */ /* 0x000fe20003f84000 */
[----:B------:R-:W-:-:S03]  /*0610*/  @P2 VIADD R2, R6, 0x1 ;  /* 0x0000000106022836 */ /* 0x000fc60000000000 */
[----:B------:R-:W-:-:S04]  /*0620*/  FSEL R27, R27, R24, P4 ;  /* 0x000000181b1b7208 */ /* 0x000fc80002000000 */
        /* <DEDUP_REMOVED lines=14> */
[----:B------:R-:W-:Y:S01]  /*0710*/  FSEL R18, R21, R18, P5 ;  /* 0x0000001215127208 */ /* 0x000fe20002800000 */
[C---:B------:R-:W-:Y:S02]  /*0720*/  @P4 VIADD R2, R6.reuse, 0x7 ;  /* 0x0000000706024836 */ /* 0x040fe40000000000 */
[C---:B------:R-:W-:Y:S02]  /*0730*/  @P2 VIADD R2, R6.reuse, 0x8 ;  /* 0x0000000806022836 */ /* 0x040fe40000000000 */
[C---:B------:R-:W-:Y:S02]  /*0740*/  @P3 VIADD R2, R6.reuse, 0x9 ;  /* 0x0000000906023836 */ /* 0x040fe40000000000 */
[C---:B------:R-:W-:Y:S02]  /*0750*/  @P1 VIADD R2, R6.reuse, 0xa ;  /* 0x0000000a06021836 */ /* 0x040fe40000000000 */
[C---:B------:R-:W-:Y:S02]  /*0760*/  @P6 VIADD R2, R6.reuse, 0xb ;  /* 0x0000000b06026836 */ /* 0x040fe40000000000 */
[----:B------:R-:W-:Y:S01]  /*0770*/  @P5 VIADD R2, R6, 0xc ;  /* 0x0000000c06025836 */ /* 0x000fe20000000000 */
[----:B--2---:R-:W-:-:S04]  /*0780*/  FSETP.GT.AND P0, PT, R17, R18, PT ;  /* 0x000000121100720b */ /* 0x004fc80003f04000 */
[----:B------:R-:W-:-:S04]  /*0790*/  FSEL R18, R17, R18, P0 ;  /* 0x0000001211127208 */ /* 0x000fc80000000000 */
[----:B---3--:R-:W-:-:S04]  /*07a0*/  FSETP.GT.AND P2, PT, R15, R18, PT ;  /* 0x000000120f00720b */ /* 0x008fc80003f44000 */
[----:B------:R-:W-:-:S04]  /*07b0*/  FSEL R15, R15, R18, P2 ;  /* 0x000000120f0f7208 */ /* 0x000fc80001000000 */
[----:B----4-:R-:W-:Y:S01]  /*07c0*/  FSETP.GT.AND P1, PT, R8, R15, PT ;  /* 0x0000000f0800720b */ /* 0x010fe20003f24000 */
[----:B------:R-:W-:-:S04]  /*07d0*/  @P0 VIADD R2, R6, 0xd ;  /* 0x0000000d06020836 */ /* 0x000fc80000000000 */
[----:B------:R-:W-:Y:S01]  /*07e0*/  @P2 VIADD R2, R6, 0xe ;  /* 0x0000000e06022836 */ /* 0x000fe20000000000 */
[----:B------:R-:W-:-:S07]  /*07f0*/  FSEL R8, R8, R15, P1 ;  /* 0x0000000f08087208 */ /* 0x000fce0000800000 */
[C---:B------:R-:W-:Y:S02]  /*0800*/  @P1 VIADD R2, R6.reuse, 0xf ;  /* 0x0000000f06021836 */ /* 0x040fe40000000000 */
[----:B------:R-:W-:-:S05]  /*0810*/  VIADD R6, R6, 0x10 ;  /* 0x0000001006067836 */ /* 0x000fca0000000000 */
[----:B------:R-:W-:Y:S02]  /*0820*/  ISETP.NE.AND P1, PT, R6, UR5, PT ;  /* 0x0000000506007c0c */ /* 0x000fe4000bf25270 */
[----:B------:R-:W-:Y:S02]  /*0830*/  LEA R11, P2, R3, R14, 0x6 ;  /* 0x0000000e030b7211 */ /* 0x000fe400078430ff */
[----:B------:R-:W-:Y:S02]  /*0840*/  IADD3 R14, P3, PT, R28, R9, RZ ;  /* 0x000000091c0e7210 */ /* 0x000fe40007f7e0ff */
[-C--:B-----5:R-:W-:Y:S01]  /*0850*/  FSETP.GT.AND P0, PT, R13, R8.reuse, PT ;  /* 0x000000080d00720b */ /* 0x0a0fe20003f04000 */
[----:B------:R-:W-:Y:S02]  /*0860*/  IMAD.X R15, R7, 0x1, R10, P2 ;  /* 0x00000001070f7824 */ /* 0x000fe400010e060a */
[----:B------:R-:W-:Y:S01]  /*0870*/  IMAD.X R7, R29, 0x1, R12, P3 ;  /* 0x000000011d077824 */ /* 0x000fe200018e060c */
[----:B------:R-:W-:-:S02]  /*0880*/  FSEL R25, R13, R8, P0 ;  /* 0x000000080d197208 */ /* 0x000fc40000000000 */
[----:B------:R-:W-:Y:S01]  /*0890*/  SEL R2, R6, R2, P0 ;  /* 0x0000000206027207 */ /* 0x000fe20000000000 */
[----:B------:R-:W-:Y:S06]  /*08a0*/  @P1 BRA `(.L_x_2) ;  /* 0xfffffff800681947 */ /* 0x000fec000383ffff */
[----:B------:R-:W-:Y:S02]  /*08b0*/  VIADD R17, R6, 0x1 ;  /* 0x0000000106117836 */ /* 0x000fe40000000000 */
[----:B------:R-:W-:Y:S02]  /*08c0*/  IMAD.MOV.U32 R14, RZ, RZ, R11 ;  /* 0x000000ffff0e7224 */ /* 0x000fe400078e000b */
[----:B------:R-:W-:-:S07]  /*08d0*/  IMAD.MOV.U32 R7, RZ, RZ, R15 ;  /* 0x000000ffff077224 */ /* 0x000fce00078e000f */
.L_x_1:
[----:B------:R-:W-:-:S09]  /*08e0*/  UISETP.NE.AND UP0, UPT, UR6, URZ, UPT ;  /* 0x000000ff0600728c */ /* 0x000fd2000bf05270 */
[----:B------:R-:W-:Y:S05]  /*08f0*/  BRA.U !UP0, `(.L_x_3) ;  /* 0x00000005089c7547 */ /* 0x000fea000b800000 */
[----:B------:R-:W-:Y:S02]  /*0900*/  UISETP.GE.U32.AND UP0, UPT, UR6, 0x8, UPT ;  /* 0x000000080600788c */ /* 0x000fe4000bf06070 */
[----:B------:R-:W-:-:S04]  /*0910*/  ULOP3.LUT UR5, UR4, 0x7, URZ, 0xc0, !UPT ;  /* 0x0000000704057892 */ /* 0x000fc8000f8ec0ff */
[----:B------:R-:W-:-:S03]  /*0920*/  UISETP.NE.AND UP1, UPT, UR5, URZ, UPT ;  /* 0x000000ff0500728c */ /* 0x000fc6000bf25270 */
[----:B------:R-:W-:Y:S08]  /*0930*/  BRA.U !UP0, `(.L_x_4) ;  /* 0x0000000108d07547 */ /* 0x000ff0000b800000 */
[C---:B------:R-:W-:Y:S01]  /*0940*/  IMAD.SHL.U32 R21, R3.reuse, 0x4, RZ ;  /* 0x0000000403157824 */ /* 0x040fe200078e00ff */
[----:B------:R-:W-:Y:S01]  /*0950*/  SHF.L.U64.HI R19, R3, 0x2, R4 ;  /* 0x0000000203137819 */ /* 0x000fe20000010204 */
[----:B------:R-:W-:-:S03]  /*0960*/  IMAD.MOV.U32 R15, RZ, RZ, R7 ;  /* 0x000000ffff0f7224 */ /* 0x000fc600078e0007 */
[----:B------:R-:W-:Y:S02]  /*0970*/  IADD3 R6, P0, PT, R21, R14, RZ ;  /* 0x0000000e15067210 */ /* 0x000fe40007f1e0ff */
[----:B------:R0:W2:Y:S03]  /*0980*/  LDG.E R16, desc[UR8][R14.64] ;  /* 0x000000080e107981 */ /* 0x0000a6000c1e1900 */
[----:B------:R-:W-:Y:S01]  /*0990*/  IMAD.X R7, R19, 0x1, R7, P0 ;  /* 0x0000000113077824 */ /* 0x000fe200000e0607 */
[----:B------:R-:W-:-:S04]  /*09a0*/  IADD3 R10, P0, PT, R6, R21, RZ ;  /* 0x00000015060a7210 */ /* 0x000fc80007f1e0ff */
[----:B------:R1:W3:Y:S01]  /*09b0*/  LDG.E R18, desc[UR8][R6.64] ;  /* 0x0000000806127981 */ /* 0x0002e2000c1e1900 */
[----:B------:R-:W-:Y:S01]  /*09c0*/  IMAD.X R11, R7, 0x1, R19, P0 ;  /* 0x00000001070b7824 */ /* 0x000fe200000e0613 */
[----:B------:R-:W-:-:S04]  /*09d0*/  IADD3 R8, P0, PT, R10, R21, RZ ;  /* 0x000000150a087210 */ /* 0x000fc80007f1e0ff */
[----:B------:R4:W5:Y:S01]  /*09e0*/  LDG.E R20, desc[UR8][R10.64] ;  /* 0x000000080a147981 */ /* 0x000962000c1e1900 */
[----:B------:R-:W-:Y:S01]  /*09f0*/  IMAD.X R9, R11, 0x1, R19, P0 ;  /* 0x000000010b097824 */ /* 0x000fe200000e0613 */
[----:B------:R-:W-:-:S04]  /*0a00*/  IADD3 R12, P0, PT, R8, R21, RZ ;  /* 0x00000015080c7210 */ /* 0x000fc80007f1e0ff */
[----:B------:R-:W5:Y:S01]  /*0a10*/  LDG.E R8, desc[UR8][R8.64] ;  /* 0x0000000808087981 */ /* 0x000f62000c1e1900 */
[----:B------:R-:W-:Y:S01]  /*0a20*/  IMAD.X R13, R9, 0x1, R19, P0 ;  /* 0x00000001090d7824 */ /* 0x000fe200000e0613 */
[----:B0-----:R-:W-:-:S04]  /*0a30*/  IADD3 R14, P0, PT, R12, R21, RZ ;  /* 0x000000150c0e7210 */ /* 0x001fc80007f1e0ff */
[----:B------:R-:W5:Y:S01]  /*0a40*/  LDG.E R23, desc[UR8][R12.64] ;  /* 0x000000080c177981 */ /* 0x000f62000c1e1900 */
[----:B------:R-:W-:Y:S01]  /*0a50*/  IMAD.X R15, R13, 0x1, R19, P0 ;  /* 0x000000010d0f7824 */ /* 0x000fe200000e0613 */
[----:B-1----:R-:W-:-:S04]  /*0a60*/  IADD3 R6, P0, PT, R14, R21, RZ ;  /* 0x000000150e067210 */ /* 0x002fc80007f1e0ff */
[----:B------:R-:W5:Y:S01]  /*0a70*/  LDG.E R27, desc[UR8][R14.64] ;  /* 0x000000080e1b7981 */ /* 0x000f62000c1e1900 */
[----:B------:R-:W-:Y:S01]  /*0a80*/  IMAD.X R7, R15, 0x1, R19, P0 ;  /* 0x000000010f077824 */ /* 0x000fe200000e0613 */
[----:B----4-:R-:W-:-:S04]  /*0a90*/  IADD3 R10, P0, PT, R6, R21, RZ ;  /* 0x00000015060a7210 */ /* 0x010fc80007f1e0ff */
[----:B------:R-:W4:Y:S01]  /*0aa0*/  LDG.E R29, desc[UR8][R6.64] ;  /* 0x00000008061d7981 */ /* 0x000f22000c1e1900 */
[----:B------:R-:W-:-:S05]  /*0ab0*/  IMAD.X R11, R7, 0x1, R19, P0 ;  /* 0x00000001070b7824 */ /* 0x000fca00000e0613 */
[----:B------:R-:W4:Y:S01]  /*0ac0*/  LDG.E R9, desc[UR8][R10.64] ;  /* 0x000000080a097981 */ /* 0x000f22000c1e1900 */
[----:B--2---:R-:W-:-:S04]  /*0ad0*/  FSETP.GT.AND P2, PT, R16, R25, PT ;  /* 0x000000191000720b */ /* 0x004fc80003f44000 */
[----:B------:R-:W-:Y:S02]  /*0ae0*/  FSEL R25, R16, R25, P2 ;  /* 0x0000001910197208 */ /* 0x000fe40001000000 */
[----:B------:R-:W-:Y:S02]  /*0af0*/  SEL R2, R17, R2, P2 ;  /* 0x0000000211027207 */ /* 0x000fe40001000000 */
[----:B---3--:R-:W-:-:S04]  /*0b00*/  FSETP.GT.AND P3, PT, R18, R25, PT ;  /* 0x000000191200720b */ /* 0x008fc80003f64000 */
[----:B------:R-:W-:-:S04]  /*0b10*/  FSEL R25, R18, R25, P3 ;  /* 0x0000001912197208 */ /* 0x000fc80001800000 */
[----:B-----5:R-:W-:-:S04]  /*0b20*/  FSETP.GT.AND P4, PT, R20, R25, PT ;  /* 0x000000191400720b */ /* 0x020fc80003f84000 */
[----:B------:R-:W-:Y:S01]  /*0b30*/  FSEL R25, R20, R25, P4 ;  /* 0x0000001914197208 */ /* 0x000fe20002000000 */
[----:B------:R-:W-:-:S03]  /*0b40*/  @P3 VIADD R2, R17, 0x1 ;  /* 0x0000000111023836 */ /* 0x000fc60000000000 */
[----:B------:R-:W-:-:S04]  /*0b50*/  FSETP.GT.AND P5, PT, R8, R25, PT ;  /* 0x000000190800720b */ /* 0x000fc80003fa4000 */
        /* <DEDUP_REMOVED lines=8> */
[----:B----4-:R-:W-:-:S04]  /*0be0*/  FSETP.GT.AND P2, PT, R29, R8, PT ;  /* 0x000000081d00720b */ /* 0x010fc80003f44000 */
[----:B------:R-:W-:Y:S01]  /*0bf0*/  FSEL R8, R29, R8, P2 ;  /* 0x000000081d087208 */ /* 0x000fe20001000000 */
[----:B------:R-:W-:Y:S01]  /*0c00*/  @P0 VIADD R2, R17, 0x5 ;  /* 0x0000000511020836 */ /* 0x000fe20000000000 */
[----:B------:R-:W-:Y:S02]  /*0c10*/  IADD3 R14, P0, PT, R10, R21, RZ ;  /* 0x000000150a0e7210 */ /* 0x000fe40007f1e0ff */
[----:B------:R-:W-:-:S03]  /*0c20*/  FSETP.GT.AND P3, PT, R9, R8, PT ;  /* 0x000000080900720b */ /* 0x000fc60003f64000 */
[----:B------:R-:W-:Y:S01]  /*0c30*/  IMAD.X R7, R11, 0x1, R19, P0 ;  /* 0x000000010b077824 */ /* 0x000fe200000e0613 */
[----:B------:R-:W-:Y:S01]  /*0c40*/  FSEL R25, R9, R8, P3 ;  /* 0x0000000809197208 */ /* 0x000fe20001800000 */
[----:B------:R-:W-:-:S08]  /*0c50*/  @P2 VIADD R2, R17, 0x6 ;  /* 0x0000000611022836 */ /* 0x000fd00000000000 */
[C---:B------:R-:W-:Y:S02]  /*0c60*/  @P3 VIADD R2, R17.reuse, 0x7 ;  /* 0x0000000711023836 */ /* 0x040fe40000000000 */
[----:B------:R-:W-:-:S07]  /*0c70*/  VIADD R17, R17, 0x8 ;  /* 0x0000000811117836 */ /* 0x000fce0000000000 */
.L_x_4:
        /* <DEDUP_REMOVED lines=9> */
[----:B------:R-:W2:Y:S03]  /*0d10*/  LDG.E R12, desc[UR8][R14.64] ;  /* 0x000000080e0c7981 */ /* 0x000ea6000c1e1900 */
[----:B------:R-:W-:Y:S01]  /*0d20*/  IMAD.X R7, R13, 0x1, R7, P0 ;  /* 0x000000010d077824 */ /* 0x000fe200000e0607 */
[----:B------:R-:W-:-:S04]  /*0d30*/  IADD3 R10, P0, PT, R6, R19, RZ ;  /* 0x00000013060a7210 */ /* 0x000fc80007f1e0ff */
[----:B------:R-:W3:Y:S01]  /*0d40*/  LDG.E R21, desc[UR8][R6.64] ;  /* 0x0000000806157981 */ /* 0x000ee2000c1e1900 */
[----:B------:R-:W-:Y:S01]  /*0d50*/  IMAD.X R11, R7, 0x1, R13, P0 ;  /* 0x00000001070b7824 */ /* 0x000fe200000e060d */
[----:B------:R-:W-:-:S04]  /*0d60*/  IADD3 R8, P0, PT, R10, R19, RZ ;  /* 0x000000130a087210 */ /* 0x000fc80007f1e0ff */
[----:B------:R-:W4:Y:S01]  /*0d70*/  LDG.E R23, desc[UR8][R10.64] ;  /* 0x000000080a177981 */ /* 0x000f22000c1e1900 */
[----:B------:R-:W-:-:S05]  /*0d80*/  IMAD.X R9, R11, 0x1, R13, P0 ;  /* 0x000000010b097824 */ /* 0x000fca00000e060d */
[----:B------:R-:W5:Y:S01]  /*0d90*/  LDG.E R27, desc[UR8][R8.64] ;  /* 0x00000008081b7981 */ /* 0x000f62000c1e1900 */
[----:B--2---:R-:W-:-:S04]  /*0da0*/  FSETP.GT.AND P0, PT, R12, R25, PT ;  /* 0x000000190c00720b */ /* 0x004fc80003f04000 */
[----:B------:R-:W-:Y:S02]  /*0db0*/  FSEL R12, R12, R25, P0 ;  /* 0x000000190c0c7208 */ /* 0x000fe40000000000 */
[----:B------:R-:W-:Y:S02]  /*0dc0*/  SEL R2, R17, R2, P0 ;  /* 0x0000000211027207 */ /* 0x000fe40000000000 */
[CC--:B---3--:R-:W-:Y:S02]  /*0dd0*/  FSETP.GT.AND P1, PT, R21.reuse, R12.reuse, PT ;  /* 0x0000000c1500720b */ /* 0x0c8fe40003f24000 */
[----:B------:R-:W-:Y:S02]  /*0de0*/  IADD3 R14, P0, PT, R8, R19, RZ ;  /* 0x00000013080e7210 */ /* 0x000fe40007f1e0ff */
[----:B------:R-:W-:-:S03]  /*0df0*/  FSEL R12, R21, R12, P1 ;  /* 0x0000000c150c7208 */ /* 0x000fc60000800000 */
[----:B------:R-:W-:Y:S01]  /*0e00*/  IMAD.X R7, R9, 0x1, R13, P0 ;  /* 0x0000000109077824 */ /* 0x000fe200000e060d */
[----:B----4-:R-:W-:-:S04]  /*0e10*/  FSETP.GT.AND P2, PT, R23, R12, PT ;  /* 0x0000000c1700720b */ /* 0x010fc80003f44000 */
[----:B------:R-:W-:Y:S01]  /*0e20*/  FSEL R12, R23, R12, P2 ;  /* 0x0000000c170c7208 */ /* 0x000fe20001000000 */
[----:B------:R-:W-:-:S03]  /*0e30*/  @P1 VIADD R2, R17, 0x1 ;  /* 0x0000000111021836 */ /* 0x000fc60000000000 */
[----:B-----5:R-:W-:-:S04]  /*0e40*/  FSETP.GT.AND P3, PT, R27, R12, PT ;  /* 0x0000000c1b00720b */ /* 0x020fc80003f64000 */
[----:B------:R-:W-:Y:S01]  /*0e50*/  FSEL R25, R27, R12, P3 ;  /* 0x0000000c1b197208 */ /* 0x000fe20001800000 */
[----:B------:R-:W-:-:S08]  /*0e60*/  @P2 VIADD R2, R17, 0x2 ;  /* 0x0000000211022836 */ /* 0x000fd00000000000 */
[C---:B------:R-:W-:Y:S02]  /*0e70*/  @P3 VIADD R2, R17.reuse, 0x3 ;  /* 0x0000000311023836 */ /* 0x040fe40000000000 */
[----:B------:R-:W-:-:S07]  /*0e80*/  VIADD R17, R17, 0x4 ;  /* 0x0000000411117836 */ /* 0x000fce0000000000 */
.L_x_5:
[----:B------:R-:W-:Y:S05]  /*0e90*/  BRA.U !UP1, `(.L_x_3) ;  /* 0x0000000109347547 */ /* 0x000fea000b800000 */
[----:B------:R-:W-:Y:S01]  /*0ea0*/  SHF.L.U64.HI R8, R3, 0x2, R4 ;  /* 0x0000000203087819 */ /* 0x000fe20000010204 */
[----:B------:R-:W-:-:S12]  /*0eb0*/  UIADD3 UR4, UPT, UPT, -UR4, URZ, URZ ;  /* 0x000000ff04047290 */ /* 0x000fd8000fffe1ff */
.L_x_6:
[----:B------:R-:W-:-:S06]  /*0ec0*/  IMAD.MOV.U32 R6, RZ, RZ, R14 ;  /* 0x000000ffff067224 */ /* 0x000fcc00078e000e */
[----:B------:R0:W2:Y:S01]  /*0ed0*/  LDG.E R6, desc[UR8][R6.64] ;  /* 0x0000000806067981 */ /* 0x0000a2000c1e1900 */
[----:B------:R-:W-:Y:S01]  /*0ee0*/  UIADD3 UR4, UPT, UPT, UR4, 0x1, URZ ;  /* 0x0000000104047890 */ /* 0x000fe2000fffe0ff */
[----:B------:R-:W-:-:S03]  /*0ef0*/  LEA R14, P1, R3, R14, 0x2 ;  /* 0x0000000e030e7211 */ /* 0x000fc600078210ff */
[----:B------:R-:W-:Y:S02]  /*0f00*/  UISETP.NE.AND UP0, UPT, UR4, URZ, UPT ;  /* 0x000000ff0400728c */ /* 0x000fe4000bf05270 */
[----:B0-----:R-:W-:Y:S01]  /*0f10*/  IMAD.X R7, R7, 0x1, R8, P1 ;  /* 0x0000000107077824 */ /* 0x001fe200008e0608 */
[----:B--2---:R-:W-:-:S04]  /*0f20*/  FSETP.GT.AND P0, PT, R6, R25, PT ;  /* 0x000000190600720b */ /* 0x004fc80003f04000 */
[C---:B------:R-:W-:Y:S01]  /*0f30*/  SEL R2, R17.reuse, R2, P0 ;  /* 0x0000000211027207 */ /* 0x040fe20000000000 */
[----:B------:R-:W-:Y:S01]  /*0f40*/  VIADD R17, R17, 0x1 ;  /* 0x0000000111117836 */ /* 0x000fe20000000000 */
[----:B------:R-:W-:Y:S01]  /*0f50*/  FSEL R25, R6, R25, P0 ;  /* 0x0000001906197208 */ /* 0x000fe20000000000 */
[----:B------:R-:W-:Y:S06]  /*0f60*/  BRA.U UP0, `(.L_x_6) ;  /* 0xfffffffd00d47547 */ /* 0x000fec000b83ffff */
.L_x_3:
[----:B------:R-:W-:-:S07]  /*0f70*/  I2FP.F32.S32 R9, R2 ;  /* 0x0000000200097245 */ /* 0x000fce0000201400 */
.L_x_0:
[----:B------:R-:W0:Y:S02]  /*0f80*/  LDCU.64 UR4, c[0x0][0x398] ;  /* 0x00007300ff0477ac */ /* 0x000e240008000a00 */
[----:B0-----:R-:W-:-:S04]  /*0f90*/  LEA R6, P0, R0, UR4, 0x2 ;  /* 0x0000000400067c11 */ /* 0x001fc8000f8010ff */
[----:B------:R-:W-:Y:S02]  /*0fa0*/  LEA.HI.X R7, R0, UR5, R5, 0x2, P0 ;  /* 0x0000000500077c11 */ /* 0x000fe400080f1405 */
[----:B------:R-:W-:-:S03]  /*0fb0*/  LEA R2, P0, R3, R6, 0x2 ;  /* 0x0000000603027211 */ /* 0x000fc600078010ff */
[----:B------:R-:W-:Y:S01]  /*0fc0*/  STG.E desc[UR8][R6.64], R9 ;  /* 0x0000000906007986 */ /* 0x000fe2000c101908 */
[----:B------:R-:W-:-:S05]  /*0fd0*/  LEA.HI.X R3, R3, R7, R4, 0x2, P0 ;  /* 0x0000000703037211 */ /* 0x000fca00000f1404 */
[----:B------:R-:W-:Y:S01]  /*0fe0*/  STG.E desc[UR8][R2.64], R25 ;  /* 0x0000001902007986 */ /* 0x000fe2000c101908 */
[----:B------:R-:W-:Y:S05]  /*0ff0*/  EXIT ;  /* 0x000000000000794d */ /* 0x000fea0003800000 */
.L_x_7:
[----:B------:R-:W-:-:S00]  /*1000*/  BRA `(.L_x_7) ;  /* 0xfffffffc00fc7947 */ /* 0x000fc0000383ffff */
[----:B------:R-:W-:-:S00]  /*1010*/  NOP ;  /* 0x0000000000007918 */ /* 0x000fc00000000000 */
        /* <DEDUP_REMOVED lines=14> */
.L_x_83:


//--------------------- .text._Z26renderProbabilityMapKernelyiiPKfiiPf --------------------------
	.section	.text._Z26renderProbabilityMapKernelyiiPKfiiPf,"ax",@progbits
	.align	128
        .global         _Z26renderProbabilityMapKernelyiiPKfiiPf
        .type           _Z26renderProbabilityMapKernelyiiPKfiiPf,@function
        .size           _Z26renderProbabilityMapKernelyiiPKfiiPf,(.L_x_84 - _Z26renderProbabilityMapKernelyiiPKfiiPf)
        .other          _Z26renderProbabilityMapKernelyiiPKfiiPf,@"STO_CUDA_ENTRY STV_DEFAULT"
_Z26renderProbabilityMapKernelyiiPKfiiPf:
.text._Z26renderProbabilityMapKernelyiiPKfiiPf:
[----:B------:R-:W-:Y:S01]  /*0000*/  LDC R1, c[0x0][0x37c] ;  /* 0x0000df00ff017b82 */ /* 0x000fe20000000800 */
[----:B------:R-:W0:Y:S07]  /*0010*/  S2R R3, SR_TID.X ;  /* 0x0000000000037919 */ /* 0x000e2e0000002100 */
[----:B------:R-:W0:Y:S01]  /*0020*/  S2UR UR4, SR_CTAID.X ;  /* 0x00000000000479c3 */ /* 0x000e220000002500 */
[----:B------:R-:W1:Y:S07]  /*0030*/  S2R R5, SR_TID.Y ;  /* 0x0000000000057919 */ /* 0x000e6e0000002200 */
[----:B------:R-:W0:Y:S08]  /*0040*/  LDC R2, c[0x0][0x360] ;  /* 0x0000d800ff027b82 */ /* 0x000e300000000800 */
[----:B------:R-:W1:Y:S08]  /*0050*/  S2UR UR5, SR_CTAID.Y ;  /* 0x00000000000579c3 */ /* 0x000e700000002600 */
[----:B------:R-:W1:Y:S01]  /*0060*/  LDC R0, c[0x0][0x364] ;  /* 0x0000d900ff007b82 */ /* 0x000e620000000800 */
[----:B0-----:R-:W-:Y:S01]  /*0070*/  IMAD R2, R2, UR4, R3 ;  /* 0x0000000402027c24 */ /* 0x001fe2000f8e0203 */
[----:B------:R-:W0:Y:S04]  /*0080*/  LDCU UR4, c[0x0][0x380] ;  /* 0x00007000ff0477ac */ /* 0x000e280008000800 */
[----:B------:R-:W-:Y:S01]  /*0090*/  I2FP.F32.S32 R4, R2 ;  /* 0x0000000200047245 */ /* 0x000fe20000201400 */
[----:B-1----:R-:W-:-:S02]  /*00a0*/  IMAD R3, R0, UR5, R5 ;  /* 0x0000000500037c24 */ /* 0x002fc4000f8e0205 */
[----:B------:R-:W-:Y:S01]  /*00b0*/  HFMA2 R0, -RZ, RZ, -3, 0 ;  /* 0xc2000000ff007431 */ /* 0x000fe200000001ff */
[----:B------:R-:W-:Y:S02]  /*00c0*/  UMOV UR5, URZ ;  /* 0x000000ff00057c82 */ /* 0x000fe40008000000 */
[----:B------:R-:W-:-:S04]  /*00d0*/  I2FP.F32.U32 R5, R3 ;  /* 0x0000000300057245 */ /* 0x000fc80000201000 */
[----:B0-----:R0:W5:Y:S01]  /*00e0*/  TEX.LL RZ, R0, R4, R0, UR4, 2D, 0x1 ;  /* 0x28ff040004007f60 */ /* 0x00116200089e01ff */
[----:B------:R-:W1:Y:S01]  /*00f0*/  LDC R7, c[0x0][0x39c] ;  /* 0x0000e700ff077b82 */ /* 0x000e620000000800 */
[----:B0-----:R-:W0:Y:S01]  /*0100*/  LDCU UR4, c[0x0][0x388] ;  /* 0x00007100ff0477ac */ /* 0x001e220008000800 */
[----:B-1----:R-:W-:Y:S01]  /*0110*/  ISETP.GE.AND P0, PT, R7, 0x1, PT ;  /* 0x000000010700780c */ /* 0x002fe20003f06270 */
[----:B0-----:R-:W-:-:S12]  /*0120*/  IMAD R3, R3, UR4, R2 ;  /* 0x0000000403037c24 */ /* 0x001fd8000f8e0202 */
[----:B-----5:R-:W-:Y:S05]  /*0130*/  @!P0 EXIT ;  /* 0x000000000000894d */ /* 0x020fea0003800000 */
[----:B------:R-:W0:Y:S01]  /*0140*/  LDC R6, c[0x0][0x38c] ;  /* 0x0000e300ff067b82 */ /* 0x000e220000000800 */
[C---:B------:R-:W-:Y:S01]  /*0150*/  ISETP.GE.U32.AND P1, PT, R7.reuse, 0x8, PT ;  /* 0x000000080700780c */ /* 0x040fe20003f26070 */
[----:B------:R-:W1:Y:S01]  /*0160*/  LDCU.64 UR6, c[0x0][0x358] ;  /* 0x00006b00ff0677ac */ /* 0x000e620008000a00 */
[----:B------:R-:W-:Y:S01]  /*0170*/  LOP3.LUT R2, R7, 0x7, RZ, 0xc0, !PT ;  /* 0x0000000707027812 */ /* 0x000fe200078ec0ff */
[----:B------:R-:W-:Y:S01]  /*0180*/  IMAD.MOV.U32 R5, RZ, RZ, R3 ;  /* 0x000000ffff057224 */ /* 0x000fe200078e0003 */
[----:B------:R-:W-:Y:S01]  /*0190*/  MOV R4, RZ ;  /* 0x000000ff00047202 */ /* 0x000fe20000000f00 */
[----:B-----5:R-:W-:Y:S01]  /*01a0*/  IMAD.MOV.U32 R12, RZ, RZ, R0 ;  /* 0x000000ffff0c7224 */ /* 0x020fe200078e0000 */
[----:B------:R-:W-:Y:S01]  /*01b0*/  ISETP.NE.AND P0, PT, R2, RZ, PT ;  /* 0x000000ff0200720c */ /* 0x000fe20003f05270 */
[----:B0-----:R-:W-:-:S06]  /*01c0*/  IMAD R6, R6, UR4, RZ ;  /* 0x0000000406067c24 */ /* 0x001fcc000f8e02ff */
[----:B-1----:R-:W-:Y:S06]  /*01d0*/  @!P1 BRA `(.L_x_8) ;  /* 0x00000004004c9947 */ /* 0x002fec0003800000 */
[----:B------:R-:W0:Y:S01]  /*01e0*/  LDC R3, c[0x0][0x398] ;  /* 0x0000e600ff037b82 */ /* 0x000e220000000800 */
[----:B------:R-:W-:Y:S01]  /*01f0*/  LOP3.LUT R4, R7, 0x7ffffff8, RZ, 0xc0, !PT ;  /* 0x7ffffff807047812 */ /* 0x000fe200078ec0ff */
[----:B------:R-:W-:Y:S01]  /*0200*/  UMOV UR4, URZ ;  /* 0x000000ff00047c82 */ /* 0x000fe20008000000 */
[----:B------:R-:W-:Y:S02]  /*0210*/  ISETP.GE.AND P1, PT, R0, 0x1, PT ;  /* 0x000000010000780c */ /* 0x000fe40003f26270 */
[-C--:B------:R-:W-:Y:S01]  /*0220*/  MOV R12, R0.reuse ;  /* 0x00000000000c7202 */ /* 0x080fe20000000f00 */
[----:B------:R-:W-:Y:S02]  /*0230*/  IMAD.MOV R7, RZ, RZ, -R4 ;  /* 0x000000ffff077224 */ /* 0x000fe400078e0a04 */
[----:B------:R-:W1:Y:S08]  /*0240*/  LDC R8, c[0x0][0x398] ;  /* 0x0000e600ff087b82 */ /* 0x000e700000000800 */
[----:B------:R-:W2:Y:S01]  /*0250*/  LDC.64 R14, c[0x0][0x3a0] ;  /* 0x0000e800ff0e7b82 */ /* 0x000ea20000000a00 */
[C---:B0-----:R-:W-:Y:S01]  /*0260*/  LEA R13, R3.reuse, R0, 0x1 ;  /* 0x00000000030d7211 */ /* 0x041fe200078e08ff */
[----:B------:R-:W-:-:S02]  /*0270*/  IMAD R9, R3, 0x3, R0 ;  /* 0x0000000303097824 */ /* 0x000fc400078e0200 */
[C-C-:B------:R-:W-:Y:S02]  /*0280*/  IMAD R11, R3.reuse, 0x4, R0.reuse ;  /* 0x00000004030b7824 */ /* 0x140fe400078e0200 */
[C-C-:B------:R-:W-:Y:S02]  /*0290*/  IMAD R29, R3.reuse, 0x5, R0.reuse ;  /* 0x00000005031d7824 */ /* 0x140fe400078e0200 */
[C-C-:B------:R-:W-:Y:S02]  /*02a0*/  IMAD R25, R3.reuse, 0x6, R0.reuse ;  /* 0x0000000603197824 */ /* 0x140fe400078e0200 */
[----:B------:R-:W-:Y:S01]  /*02b0*/  IMAD R27, R3, 0x7, R0 ;  /* 0x00000007031b7824 */ /* 0x000fe200078e0200 */
[----:B-1----:R-:W-:-:S07]  /*02c0*/  IADD3 R3, PT, PT, R0, R3, RZ ;  /* 0x0000000300037210 */ /* 0x002fce0007ffe0ff */
.L_x_9:
[----:B0-----:R-:W0:Y:S02]  /*02d0*/  @P1 LDC.64 R16, c[0x0][0x390] ;  /* 0x0000e400ff101b82 */ /* 0x001e240000000a00 */
[----:B0-----:R-:W-:-:S06]  /*02e0*/  @P1 IMAD.WIDE R18, R12, 0x4, R16 ;  /* 0x000000040c121825 */ /* 0x001fcc00078e0210 */
[----:B------:R-:W0:Y:S01]  /*02f0*/  @P1 LDC.64 R16, c[0x0][0x390] ;  /* 0x0000e400ff101b82 */ /* 0x000e220000000a00 */
[----:B------:R-:W3:Y:S01]  /*0300*/  @P1 LDG.E R26, desc[UR6][R18.64] ;  /* 0x00000006121a1981 */ /* 0x000ee2000c1e1900 */
[----:B------:R-:W-:Y:S01]  /*0310*/  @!P1 ISETP.NE.AND P2, PT, RZ, UR4, PT ;  /* 0x00000004ff009c0c */ /* 0x000fe2000bf45270 */
[----:B------:R-:W-:Y:S02]  /*0320*/  IMAD.MOV.U32 R24, RZ, RZ, RZ ;  /* 0x000000ffff187224 */ /* 0x000fe400078e00ff */
[----:B--2---:R-:W-:-:S04]  /*0330*/  IMAD.WIDE R22, R5, 0x4, R14 ;  /* 0x0000000405167825 */ /* 0x004fc800078e020e */
[----:B0-----:R-:W-:Y:S02]  /*0340*/  @P1 IMAD.WIDE R20, R3, 0x4, R16 ;  /* 0x0000000403141825 */ /* 0x001fe400078e0210 */
[----:B------:R-:W0:Y:S01]  /*0350*/  @P1 LDC.64 R16, c[0x0][0x390] ;  /* 0x0000e400ff101b82 */ /* 0x000e220000000a00 */
[----:B------:R-:W-:-:S05]  /*0360*/  @!P1 FSEL R26, RZ, 1, P2 ;  /* 0x3f800000ff1a9808 */ /* 0x000fca0001000000 */
[----:B---3--:R1:W-:Y:S04]  /*0370*/  STG.E desc[UR6][R22.64], R26 ;  /* 0x0000001a16007986 */ /* 0x0083e8000c101906 */
[----:B------:R2:W3:Y:S01]  /*0380*/  @P1 LDG.E R24, desc[UR6][R20.64] ;  /* 0x0000000614181981 */ /* 0x0004e2000c1e1900 */
[----:B------:R-:W-:Y:S02]  /*0390*/  HFMA2 R10, -RZ, RZ, 0, 0 ;  /* 0x00000000ff0a7431 */ /* 0x000fe400000001ff */
[----:B0-----:R-:W-:Y:S02]  /*03a0*/  @P1 IMAD.WIDE R18, R13, 0x4, R16 ;  /* 0x000000040d121825 */ /* 0x001fe400078e0210 */
[----:B------:R-:W1:Y:S02]  /*03b0*/  @P1 LDC.64 R16, c[0x0][0x390] ;  /* 0x0000e400ff101b82 */ /* 0x000e640000000a00 */
[----:B--2---:R-:W-:-:S05]  /*03c0*/  IMAD.WIDE R20, R6, 0x4, R22 ;  /* 0x0000000406147825 */ /* 0x004fca00078e0216 */
[----:B---3--:R0:W-:Y:S04]  /*03d0*/  STG.E desc[UR6][R20.64], R24 ;  /* 0x0000001814007986 */ /* 0x0081e8000c101906 */
[----:B------:R2:W3:Y:S01]  /*03e0*/  @P1 LDG.E R10, desc[UR6][R18.64] ;  /* 0x00000006120a1981 */ /* 0x0004e2000c1e1900 */
[----:B------:R-:W-:Y:S02]  /*03f0*/  IMAD.MOV.U32 R28, RZ, RZ, RZ ;  /* 0x000000ffff1c7224 */ /* 0x000fe400078e00ff */
[----:B-1----:R-:W-:Y:S02]  /*0400*/  @P1 IMAD.WIDE R22, R9, 0x4, R16 ;  /* 0x0000000409161825 */ /* 0x002fe400078e0210 */
[----:B------:R-:W0:Y:S02]  /*0410*/  @P1 LDC.64 R16, c[0x0][0x390] ;  /* 0x0000e400ff101b82 */ /* 0x000e240000000a00 */
[----:B--2---:R-:W-:-:S05]  /*0420*/  IMAD.WIDE R18, R6, 0x4, R20 ;  /* 0x0000000406127825 */ /* 0x004fca00078e0214 */
[----:B---3--:R1:W-:Y:S04]  /*0430*/  STG.E desc[UR6][R18.64], R10 ;  /* 0x0000000a12007986 */ /* 0x0083e8000c101906 */
[----:B------:R2:W3:Y:S01]  /*0440*/  @P1 LDG.E R28, desc[UR6][R22.64] ;  /* 0x00000006161c1981 */ /* 0x0004e2000c1e1900 */
[----:B------:R-:W-:Y:S01]  /*0450*/  MOV R26, RZ ;  /* 0x000000ff001a7202 */ /* 0x000fe20000000f00 */
[----:B0-----:R-:W-:Y:S02]  /*0460*/  @P1 IMAD.WIDE R20, R11, 0x4, R16 ;  /* 0x000000040b141825 */ /* 0x001fe400078e0210 */
[----:B------:R-:W0:Y:S02]  /*0470*/  @P1 LDC.64 R16, c[0x0][0x390] ;  /* 0x0000e400ff101b82 */ /* 0x000e240000000a00 */
[----:B--2---:R-:W-:-:S06]  /*0480*/  IMAD.WIDE R22, R6, 0x4, R18 ;  /* 0x0000000406167825 */ /* 0x004fcc00078e0212 */
[----:B-1----:R-:W1:Y:S01]  /*0490*/  @P1 LDC.64 R18, c[0x0][0x390] ;  /* 0x0000e400ff121b82 */ /* 0x002e620000000a00 */
[----:B---3--:R2:W-:Y:S04]  /*04a0*/  STG.E desc[UR6][R22.64], R28 ;  /* 0x0000001c16007986 */ /* 0x0085e8000c101906 */
[----:B------:R3:W4:Y:S01]  /*04b0*/  @P1 LDG.E R26, desc[UR6][R20.64] ;  /* 0x00000006141a1981 */ /* 0x000722000c1e1900 */
[----:B------:R-:W-:Y:S02]  /*04c0*/  IMAD.MOV.U32 R24, RZ, RZ, RZ ;  /* 0x000000ffff187224 */ /* 0x000fe400078e00ff */
[----:B0-----:R-:W-:-:S04]  /*04d0*/  @P1 IMAD.WIDE R16, R29, 0x4, R16 ;  /* 0x000000041d101825 */ /* 0x001fc800078e0210 */
[----:B---3--:R-:W-:-:S05]  /*04e0*/  IMAD.WIDE R20, R6, 0x4, R22 ;  /* 0x0000000406147825 */ /* 0x008fca00078e0216 */
[----:B----4-:R0:W-:Y:S04]  /*04f0*/  STG.E desc[UR6][R20.64], R26 ;  /* 0x0000001a14007986 */ /* 0x0101e8000c101906 */
[----:B------:R3:W4:Y:S01]  /*0500*/  @P1 LDG.E R24, desc[UR6][R16.64] ;  /* 0x0000000610181981 */ /* 0x000722000c1e1900 */
[----:B------:R-:W-:Y:S02]  /*0510*/  HFMA2 R10, -RZ, RZ, 0, 0 ;  /* 0x00000000ff0a7431 */ /* 0x000fe400000001ff */
[----:B-1----:R-:W-:-:S04]  /*0520*/  @P1 IMAD.WIDE R18, R25, 0x4, R18 ;  /* 0x0000000419121825 */ /* 0x002fc800078e0212 */
[----:B---3--:R-:W-:-:S05]  /*0530*/  IMAD.WIDE R16, R6, 0x4, R20 ;  /* 0x0000000406107825 */ /* 0x008fca00078e0214 */
[----:B----4-:R1:W-:Y:S04]  /*0540*/  STG.E desc[UR6][R16.64], R24 ;  /* 0x0000001810007986 */ /* 0x0103e8000c101906 */
[----:B------:R3:W4:Y:S01]  /*0550*/  @P1 LDG.E R10, desc[UR6][R18.64] ;  /* 0x00000006120a1981 */ /* 0x000722000c1e1900 */
[----:B--2---:R-:W-:Y:S02]  /*0560*/  IMAD.MOV.U32 R28, RZ, RZ, RZ ;  /* 0x000000ffff1c7224 */ /* 0x004fe400078e00ff */
[----:B------:R-:W-:Y:S01]  /*0570*/  IMAD.WIDE R22, R6, 0x4, R16 ;  /* 0x0000000406167825 */ /* 0x000fe200078e0210 */
[----:B---3--:R-:W0:Y:S03]  /*0580*/  @P1 LDC.64 R18, c[0x0][0x390] ;  /* 0x0000e400ff121b82 */ /* 0x008e260000000a00 */
[----:B0-----:R-:W-:Y:S01]  /*0590*/  @P1 IMAD.WIDE R20, R27, 0x4, R18 ;  /* 0x000000041b141825 */ /* 0x001fe200078e0212 */
[----:B----4-:R0:W-:Y:S04]  /*05a0*/  STG.E desc[UR6][R22.64], R10 ;  /* 0x0000000a16007986 */ /* 0x0101e8000c101906 */
[----:B------:R-:W2:Y:S01]  /*05b0*/  @P1 LDG.E R28, desc[UR6][R20.64] ;  /* 0x00000006141c1981 */ /* 0x000ea2000c1e1900 */
[----:B------:R-:W-:Y:S01]  /*05c0*/  IADD3 R12, PT, PT, R12, R8, RZ ;  /* 0x000000080c0c7210 */ /* 0x000fe20007ffe0ff */
[C---:B------:R-:W-:Y:S01]  /*05d0*/  IMAD.WIDE R18, R6.reuse, 0x4, R22 ;  /* 0x0000000406127825 */ /* 0x040fe200078e0216 */
[----:B------:R-:W-:Y:S01]  /*05e0*/  UIADD3 UR4, UPT, UPT, UR4, 0x8, URZ ;  /* 0x0000000804047890 */ /* 0x000fe2000fffe0ff */
[----:B------:R-:W-:-:S02]  /*05f0*/  LEA R5, R6, R5, 0x3 ;  /* 0x0000000506057211 */ /* 0x000fc400078e18ff */
[----:B------:R-:W-:Y:S01]  /*0600*/  IMAD.IADD R12, R12, 0x1, R8 ;  /* 0x000000010c0c7824 */ /* 0x000fe200078e0208 */
[C---:B------:R-:W-:Y:S01]  /*0610*/  LEA R13, R8.reuse, R13, 0x3 ;  /* 0x0000000d080d7211 */ /* 0x040fe200078e18ff */
[----:B------:R-:W-:Y:S01]  /*0620*/  VIADD R7, R7, 0x8 ;  /* 0x0000000807077836 */ /* 0x000fe20000000000 */
[C---:B------:R-:W-:Y:S01]  /*0630*/  LEA R11, R8.reuse, R11, 0x3 ;  /* 0x0000000b080b7211 */ /* 0x040fe200078e18ff */
[----:B------:R-:W-:Y:S01]  /*0640*/  IMAD R3, R8, 0x8, R3 ;  /* 0x0000000808037824 */ /* 0x000fe200078e0203 */
[-C--:B-1----:R-:W-:Y:S01]  /*0650*/  IADD3 R17, PT, PT, R12, R8.reuse, RZ ;  /* 0x000000080c117210 */ /* 0x082fe20007ffe0ff */
[C---:B------:R-:W-:Y:S01]  /*0660*/  IMAD R9, R8.reuse, 0x8, R9 ;  /* 0x0000000808097824 */ /* 0x040fe200078e0209 */
[----:B------:R-:W-:Y:S01]  /*0670*/  ISETP.NE.AND P2, PT, R7, RZ, PT ;  /* 0x000000ff0700720c */ /* 0x000fe20003f45270 */
[C---:B------:R-:W-:Y:S01]  /*0680*/  IMAD R29, R8.reuse, 0x8, R29 ;  /* 0x00000008081d7824 */ /* 0x040fe200078e021d */
[----:B------:R-:W-:Y:S02]  /*0690*/  IADD3 R17, PT, PT, R17, R8, RZ ;  /* 0x0000000811117210 */ /* 0x000fe40007ffe0ff */
[----:B------:R-:W-:-:S02]  /*06a0*/  LEA R25, R8, R25, 0x3 ;  /* 0x0000001908197211 */ /* 0x000fc400078e18ff */
[-C--:B------:R-:W-:Y:S02]  /*06b0*/  IADD3 R17, PT, PT, R17, R8.reuse, RZ ;  /* 0x0000000811117210 */ /* 0x080fe40007ffe0ff */
[----:B------:R-:W-:Y:S02]  /*06c0*/  LEA R27, R8, R27, 0x3 ;  /* 0x0000001b081b7211 */ /* 0x000fe400078e18ff */
[----:B------:R-:W-:-:S05]  /*06d0*/  IADD3 R17, PT, PT, R17, R8, RZ ;  /* 0x0000000811117210 */ /* 0x000fca0007ffe0ff */
[----:B------:R-:W-:Y:S01]  /*06e0*/  IMAD R12, R8, 0x2, R17 ;  /* 0x00000002080c7824 */ /* 0x000fe200078e0211 */
[----:B--2---:R0:W-:Y:S01]  /*06f0*/  STG.E desc[UR6][R18.64], R28 ;  /* 0x0000001c12007986 */ /* 0x0041e2000c101906 */
[----:B------:R-:W-:Y:S05]  /*0700*/  @P2 BRA `(.L_x_9) ;  /* 0xfffffff800f02947 */ /* 0x000fea000383ffff */
.L_x_8:
[----:B------:R-:W-:Y:S05]  /*0710*/  @!P0 EXIT ;  /* 0x000000000000894d */ /* 0x000fea0003800000 */
[----:B------:R-:W1:Y:S01]  /*0720*/  LDC R3, c[0x0][0x39c] ;  /* 0x0000e700ff037b82 */ /* 0x000e620000000800 */
[----:B------:R-:W-:Y:S02]  /*0730*/  ISETP.GE.U32.AND P1, PT, R2, 0x4, PT ;  /* 0x000000040200780c */ /* 0x000fe40003f26070 */
[----:B-1----:R-:W-:-:S04]  /*0740*/  LOP3.LUT R7, R3, 0x3, RZ, 0xc0, !PT ;  /* 0x0000000303077812 */ /* 0x002fc800078ec0ff */
[----:B------:R-:W-:-:S07]  /*0750*/  ISETP.NE.AND P0, PT, R7, RZ, PT ;  /* 0x000000ff0700720c */ /* 0x000fce0003f05270 */
[----:B------:R-:W-:Y:S06]  /*0760*/  @!P1 BRA `(.L_x_10) ;  /* 0x00000000008c9947 */ /* 0x000fec0003800000 */
[----:B------:R-:W-:Y:S01]  /*0770*/  ISETP.GT.AND P1, PT, R0, RZ, PT ;  /* 0x000000ff0000720c */ /* 0x000fe20003f24270 */
[----:B------:R-:W1:Y:S01]  /*0780*/  LDC.64 R8, c[0x0][0x3a0] ;  /* 0x0000e800ff087b82 */ /* 0x000e620000000a00 */
[----:B------:R-:W2:Y:S11]  /*0790*/  LDCU UR4, c[0x0][0x398] ;  /* 0x00007300ff0477ac */ /* 0x000eb60008000800 */
[----:B0-----:R-:W0:Y:S01]  /*07a0*/  @P1 LDC.64 R10, c[0x0][0x390] ;  /* 0x0000e400ff0a1b82 */ /* 0x001e220000000a00 */
[----:B------:R-:W-:-:S04]  /*07b0*/  @!P1 ISETP.NE.AND P2, PT, R4, RZ, PT ;  /* 0x000000ff0400920c */ /* 0x000fc80003f45270 */
[----:B------:R-:W-:Y:S01]  /*07c0*/  @!P1 FSEL R19, RZ, 1, P2 ;  /* 0x3f800000ff139808 */ /* 0x000fe20001000000 */
[----:B0-----:R-:W-:-:S05]  /*07d0*/  @P1 IMAD.WIDE R10, R12, 0x4, R10 ;  /* 0x000000040c0a1825 */ /* 0x001fca00078e020a */
[----:B------:R-:W3:Y:S01]  /*07e0*/  @P1 LDG.E R19, desc[UR6][R10.64] ;  /* 0x000000060a131981 */ /* 0x000ee2000c1e1900 */
[----:B------:R-:W-:Y:S01]  /*07f0*/  ISETP.GE.AND P1, PT, R0, 0x1, PT ;  /* 0x000000010000780c */ /* 0x000fe20003f26270 */
[----:B-1----:R-:W-:Y:S01]  /*0800*/  IMAD.WIDE R8, R5, 0x4, R8 ;  /* 0x0000000405087825 */ /* 0x002fe200078e0208 */
[----:B--2---:R-:W-:Y:S02]  /*0810*/  IADD3 R17, PT, PT, R12, UR4, RZ ;  /* 0x000000040c117c10 */ /* 0x004fe4000fffe0ff */
[----:B------:R-:W-:-:S09]  /*0820*/  MOV R21, RZ ;  /* 0x000000ff00157202 */ /* 0x000fd20000000f00 */
[----:B------:R-:W0:Y:S02]  /*0830*/  @P1 LDC.64 R14, c[0x0][0x390] ;  /* 0x0000e400ff0e1b82 */ /* 0x000e240000000a00 */
[----:B0-----:R-:W-:-:S06]  /*0840*/  @P1 IMAD.WIDE R12, R17, 0x4, R14 ;  /* 0x00000004110c1825 */ /* 0x001fcc00078e020e */
[----:B------:R-:W0:Y:S01]  /*0850*/  @P1 LDC.64 R14, c[0x0][0x390] ;  /* 0x0000e400ff0e1b82 */ /* 0x000e220000000a00 */
[----:B---3--:R1:W-:Y:S04]  /*0860*/  STG.E desc[UR6][R8.64], R19 ;  /* 0x0000001308007986 */ /* 0x0083e8000c101906 */
[----:B------:R-:W2:Y:S01]  /*0870*/  @P1 LDG.E R21, desc[UR6][R12.64] ;  /* 0x000000060c151981 */ /* 0x000ea2000c1e1900 */
[----:B------:R-:W-:Y:S02]  /*0880*/  HFMA2 R23, -RZ, RZ, 0, 0 ;  /* 0x00000000ff177431 */ /* 0x000fe400000001ff */
[----:B------:R-:W-:Y:S02]  /*0890*/  VIADD R25, R17, UR4 ;  /* 0x0000000411197c36 */ /* 0x000fe40008000000 */
[----:B------:R-:W-:Y:S01]  /*08a0*/  IMAD.WIDE R10, R6, 0x4, R8 ;  /* 0x00000004060a7825 */ /* 0x000fe200078e0208 */
[----:B------:R-:W3:Y:S03]  /*08b0*/  @P1 LDC.64 R16, c[0x0][0x390] ;  /* 0x0000e400ff101b82 */ /* 0x000ee60000000a00 */
[C---:B0-----:R-:W-:Y:S01]  /*08c0*/  @P1 IMAD.WIDE R14, R25.reuse, 0x4, R14 ;  /* 0x00000004190e1825 */ /* 0x041fe200078e020e */
[----:B--2---:R2:W-:Y:S04]  /*08d0*/  STG.E desc[UR6][R10.64], R21 ;  /* 0x000000150a007986 */ /* 0x0045e8000c101906 */
[----:B------:R-:W4:Y:S01]  /*08e0*/  @P1 LDG.E R23, desc[UR6][R14.64] ;  /* 0x000000060e171981 */ /* 0x000f22000c1e1900 */
[----:B------:R-:W-:Y:S01]  /*08f0*/  IADD3 R27, PT, PT, R25, UR4, RZ ;  /* 0x00000004191b7c10 */ /* 0x000fe2000fffe0ff */
[----:B------:R-:W-:-:S02]  /*0900*/  IMAD.MOV.U32 R25, RZ, RZ, RZ ;  /* 0x000000ffff197224 */ /* 0x000fc400078e00ff */
[----:B-1----:R-:W-:-:S04]  /*0910*/  IMAD.WIDE R18, R6, 0x4, R10 ;  /* 0x0000000406127825 */ /* 0x002fc800078e020a */
[C---:B---3--:R-:W-:Y:S01]  /*0920*/  @P1 IMAD.WIDE R8, R27.reuse, 0x4, R16 ;  /* 0x000000041b081825 */ /* 0x048fe200078e0210 */
[----:B----4-:R2:W-:Y:S04]  /*0930*/  STG.E desc[UR6][R18.64], R23 ;  /* 0x0000001712007986 */ /* 0x0105e8000c101906 */
[----:B------:R-:W3:Y:S01]  /*0940*/  @P1 LDG.E R25, desc[UR6][R8.64] ;  /* 0x0000000608191981 */ /* 0x000ee2000c1e1900 */
[----:B------:R-:W-:Y:S01]  /*0950*/  IMAD.WIDE R16, R6, 0x4, R18 ;  /* 0x0000000406107825 */ /* 0x000fe200078e0212 */
[----:B------:R-:W-:Y:S02]  /*0960*/  IADD3 R4, PT, PT, R4, 0x4, RZ ;  /* 0x0000000404047810 */ /* 0x000fe40007ffe0ff */
[----:B------:R-:W-:Y:S01]  /*0970*/  LEA R5, R6, R5, 0x2 ;  /* 0x0000000506057211 */ /* 0x000fe200078e10ff */
[----:B------:R-:W-:Y:S01]  /*0980*/  VIADD R12, R27, UR4 ;  /* 0x000000041b0c7c36 */ /* 0x000fe20008000000 */
[----:B---3--:R2:W-:Y:S06]  /*0990*/  STG.E desc[UR6][R16.64], R25 ;  /* 0x0000001910007986 */ /* 0x0085ec000c101906 */
.L_x_10:
[----:B------:R-:W-:Y:S05]  /*09a0*/  @!P0 EXIT ;  /* 0x000000000000894d */ /* 0x000fea0003800000 */
[----:B------:R-:W-:Y:S02]  /*09b0*/  ISETP.NE.AND P1, PT, R7, 0x1, PT ;  /* 0x000000010700780c */ /* 0x000fe40003f25270 */
[----:B------:R-:W-:-:S04]  /*09c0*/  LOP3.LUT R3, R3, 0x1, RZ, 0xc0, !PT ;  /* 0x0000000103037812 */ /* 0x000fc800078ec0ff */
[----:B------:R-:W-:-:S07]  /*09d0*/  ISETP.NE.U32.AND P0, PT, R3, 0x1, PT ;  /* 0x000000010300780c */ /* 0x000fce0003f05070 */
[----:B------:R-:W-:Y:S06]  /*09e0*/  @!P1 BRA `(.L_x_11) ;  /* 0x0000000000549947 */ /* 0x000fec0003800000 */
[----:B------:R-:W-:Y:S01]  /*09f0*/  ISETP.GT.AND P1, PT, R0, RZ, PT ;  /* 0x000000ff0000720c */ /* 0x000fe20003f24270 */
[----:B------:R-:W2:-:S12]  /*0a00*/  LDCU UR4, c[0x0][0x398] ;  /* 0x00007300ff0477ac */ /* 0x000e980008000800 */
[----:B------:R-:W1:Y:S01]  /*0a10*/  @P1 LDC.64 R2, c[0x0][0x390] ;  /* 0x0000e400ff021b82 */ /* 0x000e620000000a00 */
[----:B------:R-:W-:-:S04]  /*0a20*/  @!P1 ISETP.NE.AND P2, PT, R4, RZ, PT ;  /* 0x000000ff0400920c */ /* 0x000fc80003f45270 */
[----:B------:R-:W-:Y:S01]  /*0a30*/  @!P1 FSEL R7, RZ, 1, P2 ;  /* 0x3f800000ff079808 */ /* 0x000fe20001000000 */
[----:B-1----:R-:W-:Y:S02]  /*0a40*/  @P1 IMAD.WIDE R8, R12, 0x4, R2 ;  /* 0x000000040c081825 */ /* 0x002fe400078e0202 */
[----:B------:R-:W0:Y:S03]  /*0a50*/  LDC.64 R2, c[0x0][0x3a0] ;  /* 0x0000e800ff027b82 */ /* 0x000e260000000a00 */
[----:B------:R-:W3:Y:S01]  /*0a60*/  @P1 LDG.E R7, desc[UR6][R8.64] ;  /* 0x0000000608071981 */ /* 0x000ee2000c1e1900 */
[----:B------:R-:W-:Y:S02]  /*0a70*/  ISETP.GE.AND P1, PT, R0, 0x1, PT ;  /* 0x000000010000780c */ /* 0x000fe40003f26270 */
[----:B--2---:R-:W-:Y:S02]  /*0a80*/  IADD3 R17, PT, PT, R12, UR4, RZ ;  /* 0x000000040c117c10 */ /* 0x004fe4000fffe0ff */
[----:B------:R-:W-:-:S09]  /*0a90*/  MOV R13, RZ ;  /* 0x000000ff000d7202 */ /* 0x000fd20000000f00 */
[----:B------:R-:W1:Y:S01]  /*0aa0*/  @P1 LDC.64 R14, c[0x0][0x390] ;  /* 0x0000e400ff0e1b82 */ /* 0x000e620000000a00 */
[----:B0-----:R-:W-:-:S04]  /*0ab0*/  IMAD.WIDE R10, R5, 0x4, R2 ;  /* 0x00000004050a7825 */ /* 0x001fc800078e0202 */
[----:B-1----:R-:W-:Y:S01]  /*0ac0*/  @P1 IMAD.WIDE R2, R17, 0x4, R14 ;  /* 0x0000000411021825 */ /* 0x002fe200078e020e */
[----:B---3--:R1:W-:Y:S04]  /*0ad0*/  STG.E desc[UR6][R10.64], R7 ;  /* 0x000000070a007986 */ /* 0x0083e8000c101906 */
[----:B------:R-:W2:Y:S01]  /*0ae0*/  @P1 LDG.E R13, desc[UR6][R2.64] ;  /* 0x00000006020d1981 */ /* 0x000ea2000c1e1900 */
[----:B------:R-:W-:-:S04]  /*0af0*/  IMAD.WIDE R8, R6, 0x4, R10 ;  /* 0x0000000406087825 */ /* 0x000fc800078e020a */
[----:B------:R-:W-:Y:S01]  /*0b00*/  HFMA2 R4, -RZ, RZ, 0, 5.9604644775390625e-08 ;  /* 0x00000001ff047431 */ /* 0x000fe200000001ff */
[----:B------:R-:W-:Y:S01]  /*0b10*/  IADD3 R12, PT, PT, R17, UR4, RZ ;  /* 0x00000004110c7c10 */ /* 0x000fe2000fffe0ff */
[----:B------:R-:W-:Y:S01]  /*0b20*/  IMAD R5, R6, 0x2, R5 ;  /* 0x0000000206057824 */ /* 0x000fe200078e0205 */
[----:B--2---:R1:W-:Y:S06]  /*0b30*/  STG.E desc[UR6][R8.64], R13 ;  /* 0x0000000d08007986 */ /* 0x0043ec000c101906 */
.L_x_11:
[----:B------:R-:W-:Y:S05]  /*0b40*/  @P0 EXIT ;  /* 0x000000000000094d */ /* 0x000fea0003800000 */
[----:B-1----:R-:W1:Y:S01]  /*0b50*/  LDC.64 R6, c[0x0][0x3a0] ;  /* 0x0000e800ff067b82 */ /* 0x002e620000000a00 */
[----:B------:R-:W-:Y:S01]  /*0b60*/  ISETP.GT.AND P1, PT, R0, RZ, PT ;  /* 0x000000ff0000720c */ /* 0x000fe20003f24270 */
[----:B------:R-:W-:-:S12]  /*0b70*/  BSSY.RECONVERGENT B0, `(.L_x_12) ;  /* 0x0000007000007945 */ /* 0x000fd80003800200 */
[----:B------:R-:W-:-:S04]  /*0b80*/  @!P1 ISETP.NE.AND P0, PT, R4, RZ, PT ;  /* 0x000000ff0400920c */ /* 0x000fc80003f05270 */
[----:B------:R-:W-:Y:S01]  /*0b90*/  @!P1 FSEL R13, RZ, 1, P0 ;  /* 0x3f800000ff0d9808 */ /* 0x000fe20000000000 */
[----:B------:R-:W-:Y:S08]  /*0ba0*/  @!P1 BRA `(.L_x_13) ;  /* 0x00000000000c9947 */ /* 0x000ff00003800000 */
[----:B------:R-:W3:Y:S02]  /*0bb0*/  LDC.64 R2, c[0x0][0x390] ;  /* 0x0000e400ff027b82 */ /* 0x000ee40000000a00 */
[----:B---3--:R-:W-:-:S06]  /*0bc0*/  IMAD.WIDE R12, R12, 0x4, R2 ;  /* 0x000000040c0c7825 */ /* 0x008fcc00078e0202 */
[----:B------:R3:W4:Y:S02]  /*0bd0*/  LDG.E R13, desc[UR6][R12.64] ;  /* 0x000000060c0d7981 */ /* 0x000724000c1e1900 */
.L_x_13:
[----:B------:R-:W-:Y:S05]  /*0be0*/  BSYNC.RECONVERGENT B0 ;  /* 0x0000000000007941 */ /* 0x000fea0003800200 */
.L_x_12:
[----:B-1----:R-:W-:-:S05]  /*0bf0*/  IMAD.WIDE R2, R5, 0x4, R6 ;  /* 0x0000000405027825 */ /* 0x002fca00078e0206 */
[----:B----4-:R-:W-:Y:S01]  /*0c00*/  STG.E desc[UR6][R2.64], R13 ;  /* 0x0000000d02007986 */ /* 0x010fe2000c101906 */
[----:B------:R-:W-:Y:S05]  /*0c10*/  EXIT ;  /* 0x000000000000794d */ /* 0x000fea0003800000 */
.L_x_14:
        /* <DEDUP_REMOVED lines=14> */
.L_x_84:


//--------------------- .text._Z11updateTableiPKiiiPKfiiiPfS2_S3_ --------------------------
	.section	.text._Z11updateTableiPKiiiPKfiiiPfS2_S3_,"ax",@progbits
	.align	128
        .global         _Z11updateTableiPKiiiPKfiiiPfS2_S3_
        .type           _Z11updateTableiPKiiiPKfiiiPfS2_S3_,@function
        .size           _Z11updateTableiPKiiiPKfiiiPfS2_S3_,(.L_x_80 - _Z11updateTableiPKiiiPKfiiiPfS2_S3_)
        .other          _Z11updateTableiPKiiiPKfiiiPfS2_S3_,@"STO_CUDA_ENTRY STV_DEFAULT"
_Z11updateTableiPKiiiPKfiiiPfS2_S3_:
.text._Z11updateTableiPKiiiPKfiiiPfS2_S3_:
        /* <DEDUP_REMOVED lines=8> */
[----:B------:R-:W0:Y:S01]  /*0080*/  LDC R7, c[0x0][0x3a8] ;  /* 0x0000ea00ff077b82 */ /* 0x000e220000000800 */
[----:B------:R-:W1:Y:S01]  /*0090*/  LDCU UR6, c[0x0][0x390] ;  /* 0x00007200ff0677ac */ /* 0x000e620008000800 */
[----:B------:R-:W2:Y:S01]  /*00a0*/  LDCU.64 UR4, c[0x0][0x358] ;  /* 0x00006b00ff0477ac */ /* 0x000ea20008000a00 */
[----:B0-----:R-:W-:-:S04]  /*00b0*/  IABS R5, R7 ;  /* 0x0000000700057213 */ /* 0x001fc80000000000 */
[----:B------:R-:W0:Y:S08]  /*00c0*/  I2F.RP R4, R5 ;  /* 0x0000000500047306 */ /* 0x000e300000209400 */
[----:B0-----:R-:W0:Y:S02]  /*00d0*/  MUFU.RCP R4, R4 ;  /* 0x0000000400047308 */ /* 0x001e240000001000 */
[----:B0-----:R-:W-:-:S06]  /*00e0*/  VIADD R2, R4, 0xffffffe ;  /* 0x0ffffffe04027836 */ /* 0x001fcc0000000000 */
[----:B------:R0:W3:Y:S02]  /*00f0*/  F2I.FTZ.U32.TRUNC.NTZ R3, R2 ;  /* 0x0000000200037305 */ /* 0x0000e4000021f000 */
[----:B0-----:R-:W-:Y:S02]  /*0100*/  HFMA2 R2, -RZ, RZ, 0, 0 ;  /* 0x00000000ff027431 */ /* 0x001fe400000001ff */
[----:B---3--:R-:W-:-:S04]  /*0110*/  IMAD.MOV R6, RZ, RZ, -R3 ;  /* 0x000000ffff067224 */ /* 0x008fc800078e0a03 */
[----:B------:R-:W-:Y:S01]  /*0120*/  IMAD R9, R6, R5, RZ ;  /* 0x0000000506097224 */ /* 0x000fe200078e02ff */
[----:B------:R-:W-:-:S03]  /*0130*/  IABS R6, R0 ;  /* 0x0000000000067213 */ /* 0x000fc60000000000 */
[----:B------:R-:W-:Y:S01]  /*0140*/  IMAD.HI.U32 R3, R3, R9, R2 ;  /* 0x0000000903037227 */ /* 0x000fe200078e0002 */
[----:B------:R-:W-:-:S04]  /*0150*/  LOP3.LUT R2, R0, R7, RZ, 0x3c, !PT ;  /* 0x0000000700027212 */ /* 0x000fc800078e3cff */
[----:B------:R-:W-:Y:S01]  /*0160*/  ISETP.GE.AND P1, PT, R2, RZ, PT ;  /* 0x000000ff0200720c */ /* 0x000fe20003f26270 */
[----:B------:R-:W-:-:S04]  /*0170*/  IMAD.HI.U32 R3, R3, R6, RZ ;  /* 0x0000000603037227 */ /* 0x000fc800078e00ff */
[----:B------:R-:W-:-:S04]  /*0180*/  IMAD.MOV R4, RZ, RZ, -R3 ;  /* 0x000000ffff047224 */ /* 0x000fc800078e0a03 */
[----:B------:R-:W-:-:S05]  /*0190*/  IMAD R4, R5, R4, R6 ;  /* 0x0000000405047224 */ /* 0x000fca00078e0206 */
[----:B------:R-:W-:-:S13]  /*01a0*/  ISETP.GT.U32.AND P2, PT, R5, R4, PT ;  /* 0x000000040500720c */ /* 0x000fda0003f44070 */
[-C--:B------:R-:W-:Y:S01]  /*01b0*/  @!P2 IADD3 R4, PT, PT, R4, -R5.reuse, RZ ;  /* 0x800000050404a210 */ /* 0x080fe20007ffe0ff */
[----:B------:R-:W-:Y:S01]  /*01c0*/  @!P2 VIADD R3, R3, 0x1 ;  /* 0x000000010303a836 */ /* 0x000fe20000000000 */
[----:B------:R-:W-:Y:S02]  /*01d0*/  ISETP.NE.AND P2, PT, R7, RZ, PT ;  /* 0x000000ff0700720c */ /* 0x000fe40003f45270 */
[----:B------:R-:W-:-:S13]  /*01e0*/  ISETP.GE.U32.AND P0, PT, R4, R5, PT ;  /* 0x000000050400720c */ /* 0x000fda0003f06070 */
[----:B------:R-:W-:-:S05]  /*01f0*/  @P0 IADD3 R3, PT, PT, R3, 0x1, RZ ;  /* 0x0000000103030810 */ /* 0x000fca0007ffe0ff */
[----:B------:R-:W-:Y:S02]  /*0200*/  IMAD.MOV.U32 R5, RZ, RZ, R3 ;  /* 0x000000ffff057224 */ /* 0x000fe400078e0003 */
[----:B------:R-:W0:Y:S03]  /*0210*/  LDC R3, c[0x0][0x3a0] ;  /* 0x0000e800ff037b82 */ /* 0x000e260000000800 */
[----:B------:R-:W-:Y:S02]  /*0220*/  @!P1 IADD3 R5, PT, PT, -R5, RZ, RZ ;  /* 0x000000ff05059210 */ /* 0x000fe40007ffe1ff */
[----:B------:R-:W-:-:S05]  /*0230*/  @!P2 LOP3.LUT R5, RZ, R7, RZ, 0x33, !PT ;  /* 0x00000007ff05a212 */ /* 0x000fca00078e33ff */
[----:B------:R-:W-:-:S04]  /*0240*/  IMAD.MOV R2, RZ, RZ, -R5 ;  /* 0x000000ffff027224 */ /* 0x000fc800078e0a05 */
[----:B------:R-:W-:-:S05]  /*0250*/  IMAD R2, R7, R2, R0 ;  /* 0x0000000207027224 */ /* 0x000fca00078e0200 */
[----:B-1----:R-:W-:Y:S01]  /*0260*/  ISETP.GE.AND P0, PT, R2, UR6, PT ;  /* 0x0000000602007c0c */ /* 0x002fe2000bf06270 */
[----:B0-----:R-:W-:-:S12]  /*0270*/  IMAD R4, R5, R3, R2 ;  /* 0x0000000305047224 */ /* 0x001fd800078e0202 */
[----:B--2---:R-:W-:Y:S05]  /*0280*/  @!P0 BRA `(.L_x_15) ;  /* 0x00000000006c8947 */ /* 0x004fea0003800000 */
[----:B------:R-:W0:Y:S02]  /*0290*/  LDCU UR6, c[0x0][0x3a4] ;  /* 0x00007480ff0677ac */ /* 0x000e240008000800 */
[----:B0-----:R-:W-:-:S04]  /*02a0*/  I2FP.F32.S32 R0, UR6 ;  /* 0x0000000600007c45 */ /* 0x001fc80008201400 */
[----:B------:R-:W-:-:S04]  /*02b0*/  IADD3 R3, PT, PT, R0, 0x1800000, RZ ;  /* 0x0180000000037810 */ /* 0x000fc80007ffe0ff */
[----:B------:R-:W-:-:S04]  /*02c0*/  LOP3.LUT R3, R3, 0x7f800000, RZ, 0xc0, !PT ;  /* 0x7f80000003037812 */ /* 0x000fc800078ec0ff */
[----:B------:R-:W-:-:S13]  /*02d0*/  ISETP.GT.U32.AND P0, PT, R3, 0x1ffffff, PT ;  /* 0x01ffffff0300780c */ /* 0x000fda0003f04070 */
[----:B------:R-:W-:Y:S05]  /*02e0*/  @P0 BRA `(.L_x_16) ;  /* 0x0000000000100947 */ /* 0x000fea0003800000 */
[----:B------:R-:W-:-:S07]  /*02f0*/  MOV R6, 0x310 ;  /* 0x0000031000067802 */ /* 0x000fce0000000f00 */
[----:B------:R-:W-:Y:S05]  /*0300*/  CALL.REL.NOINC `($__internal_0_$__cuda_sm20_rcp_rn_f32_slowpath) ;  /* 0x0000000000b07944 */ /* 0x000fea0003c00000 */
[----:B------:R-:W-:Y:S01]  /*0310*/  IMAD.MOV.U32 R11, RZ, RZ, R3 ;  /* 0x000000ffff0b7224 */ /* 0x000fe200078e0003 */
[----:B------:R-:W-:Y:S06]  /*0320*/  BRA `(.L_x_17) ;  /* 0x0000000000107947 */ /* 0x000fec0003800000 */
.L_x_16:
[----:B------:R-:W0:Y:S02]  /*0330*/  MUFU.RCP R11, R0 ;  /* 0x00000000000b7308 */ /* 0x000e240000001000 */
[----:B0-----:R-:W-:-:S04]  /*0340*/  FFMA R3, R0, R11, -1 ;  /* 0xbf80000000037423 */ /* 0x001fc8000000000b */
[----:B------:R-:W-:-:S04]  /*0350*/  FADD.FTZ R6, -R3, -RZ ;  /* 0x800000ff03067221 */ /* 0x000fc80000010100 */
[----:B------:R-:W-:-:S07]  /*0360*/  FFMA R11, R11, R6, R11 ;  /* 0x000000060b0b7223 */ /* 0x000fce000000000b */
.L_x_17:
[----:B------:R-:W0:Y:S01]  /*0370*/  LDC.64 R6, c[0x0][0x3c0] ;  /* 0x0000f000ff067b82 */ /* 0x000e220000000a00 */
[----:B------:R-:W-:-:S07]  /*0380*/  MOV R13, 0xbf800000 ;  /* 0xbf800000000d7802 */ /* 0x000fce0000000f00 */
[----:B------:R-:W1:Y:S08]  /*0390*/  LDC R15, c[0x0][0x3a0] ;  /* 0x0000e800ff0f7b82 */ /* 0x000e700000000800 */
[----:B------:R-:W2:Y:S01]  /*03a0*/  LDC.64 R8, c[0x0][0x3b0] ;  /* 0x0000ec00ff087b82 */ /* 0x000ea20000000a00 */
[----:B0-----:R-:W-:-:S04]  /*03b0*/  IMAD.WIDE R2, R2, 0x4, R6 ;  /* 0x0000000402027825 */ /* 0x001fc800078e0206 */
[----:B-1----:R-:W-:-:S04]  /*03c0*/  IMAD.WIDE R6, R15, 0x4, R2 ;  /* 0x000000040f067825 */ /* 0x002fc800078e0202 */
[----:B--2---:R-:W-:-:S04]  /*03d0*/  IMAD.WIDE R4, R4, 0x4, R8 ;  /* 0x0000000404047825 */ /* 0x004fc800078e0208 */
[----:B------:R-:W-:Y:S01]  /*03e0*/  IMAD.WIDE R8, R15, 0x4, R6 ;  /* 0x000000040f087825 */ /* 0x000fe200078e0206 */
[----:B------:R-:W-:Y:S04]  /*03f0*/  STG.E desc[UR4][R4.64], R11 ;  /* 0x0000000b04007986 */ /* 0x000fe8000c101904 */
[----:B------:R-:W-:Y:S04]  /*0400*/  STG.E desc[UR4][R2.64], R13 ;  /* 0x0000000d02007986 */ /* 0x000fe8000c101904 */
[----:B------:R-:W-:Y:S04]  /*0410*/  STG.E desc[UR4][R6.64], R13 ;  /* 0x0000000d06007986 */ /* 0x000fe8000c101904 */
[----:B------:R-:W-:Y:S01]  /*0420*/  STG.E desc[UR4][R8.64], RZ ;  /* 0x000000ff08007986 */ /* 0x000fe2000c101904 */
[----:B------:R-:W-:Y:S05]  /*0430*/  EXIT ;  /* 0x000000000000794d */ /* 0x000fea0003800000 */
.L_x_15:
[----:B------:R-:W0:Y:S08]  /*0440*/  LDC.64 R6, c[0x0][0x388] ;  /* 0x0000e200ff067b82 */ /* 0x000e300000000a00 */
[----:B------:R-:W1:Y:S08]  /*0450*/  LDC.64 R8, c[0x0][0x398] ;  /* 0x0000e600ff087b82 */ /* 0x000e700000000a00 */
[----:B------:R-:W2:Y:S01]  /*0460*/  LDC.64 R12, c[0x0][0x3b0] ;  /* 0x0000ec00ff0c7b82 */ /* 0x000ea20000000a00 */
[----:B0-----:R-:W-:-:S07]  /*0470*/  IMAD.WIDE R6, R2, 0x4, R6 ;  /* 0x0000000402067825 */ /* 0x001fce00078e0206 */
[----:B------:R-:W0:Y:S01]  /*0480*/  LDC.64 R10, c[0x0][0x3b8] ;  /* 0x0000ee00ff0a7b82 */ /* 0x000e220000000a00 */
[----:B------:R-:W3:Y:S02]  /*0490*/  LDG.E R6, desc[UR4][R6.64] ;  /* 0x0000000406067981 */ /* 0x000ee4000c1e1900 */
[----:B---3--:R-:W-:-:S04]  /*04a0*/  IMAD R5, R5, R3, R6 ;  /* 0x0000000305057224 */ /* 0x008fc800078e0206 */
[----:B-1----:R-:W-:-:S05]  /*04b0*/  IMAD.WIDE R8, R5, 0x4, R8 ;  /* 0x0000000405087825 */ /* 0x002fca00078e0208 */
[----:B------:R-:W3:Y:S01]  /*04c0*/  LDG.E R17, desc[UR4][R8.64] ;  /* 0x0000000408117981 */ /* 0x000ee2000c1e1900 */
[----:B--2---:R-:W-:-:S04]  /*04d0*/  IMAD.WIDE R12, R4, 0x4, R12 ;  /* 0x00000004040c7825 */ /* 0x004fc800078e020c */
[----:B0-----:R-:W-:Y:S02]  /*04e0*/  IMAD.WIDE R4, R6, 0x4, R10 ;  /* 0x0000000406047825 */ /* 0x001fe400078e020a */
[----:B------:R-:W0:Y:S01]  /*04f0*/  LDC.64 R6, c[0x0][0x3c0] ;  /* 0x0000f000ff067b82 */ /* 0x000e220000000a00 */
[----:B---3--:R-:W-:Y:S04]  /*0500*/  STG.E desc[UR4][R12.64], R17 ;  /* 0x000000110c007986 */ /* 0x008fe8000c101904 */
[----:B------:R-:W2:Y:S01]  /*0510*/  LDG.E R19, desc[UR4][R4.64] ;  /* 0x0000000404137981 */ /* 0x000ea2000c1e1900 */
[----:B0-----:R-:W-:-:S04]  /*0520*/  IMAD.WIDE R10, R2, 0x4, R6 ;  /* 0x00000004020a7825 */ /* 0x001fc800078e0206 */
[C---:B------:R-:W-:Y:S01]  /*0530*/  IMAD.WIDE R6, R3.reuse, 0x4, R4 ;  /* 0x0000000403067825 */ /* 0x040fe200078e0204 */
[----:B--2---:R-:W-:Y:S04]  /*0540*/  STG.E desc[UR4][R10.64], R19 ;  /* 0x000000130a007986 */ /* 0x004fe8000c101904 */
[----:B------:R-:W2:Y:S01]  /*0550*/  LDG.E R21, desc[UR4][R6.64] ;  /* 0x0000000406157981 */ /* 0x000ea2000c1e1900 */
[----:B------:R-:W-:-:S04]  /*0560*/  IMAD.WIDE R14, R3, 0x4, R10 ;  /* 0x00000004030e7825 */ /* 0x000fc800078e020a */
[C---:B------:R-:W-:Y:S01]  /*0570*/  IMAD.WIDE R8, R3.reuse, 0x4, R6 ;  /* 0x0000000403087825 */ /* 0x040fe200078e0206 */
[----:B--2---:R-:W-:Y:S05]  /*0580*/  STG.E desc[UR4][R14.64], R21 ;  /* 0x000000150e007986 */ /* 0x004fea000c101904 */
[----:B------:R-:W2:Y:S01]  /*0590*/  LDG.E R9, desc[UR4][R8.64] ;  /* 0x0000000408097981 */ /* 0x000ea2000c1e1900 */
[----:B------:R-:W-:-:S05]  /*05a0*/  IMAD.WIDE R2, R3, 0x4, R14 ;  /* 0x0000000403027825 */ /* 0x000fca00078e020e */
[----:B--2---:R-:W-:Y:S01]  /*05b0*/  STG.E desc[UR4][R2.64], R9 ;  /* 0x0000000902007986 */ /* 0x004fe2000c101904 */
[----:B------:R-:W-:Y:S05]  /*05c0*/  EXIT ;  /* 0x000000000000794d */ /* 0x000fea0003800000 */
        .weak           $__internal_0_$__cuda_sm20_rcp_rn_f32_slowpath
        .type           $__internal_0_$__cuda_sm20_rcp_rn_f32_slowpath,@function
        .size           $__internal_0_$__cuda_sm20_rcp_rn_f32_slowpath,(.L_x_80 - $__internal_0_$__cuda_sm20_rcp_rn_f32_slowpath)
$__internal_0_$__cuda_sm20_rcp_rn_f32_slowpath:
[----:B------:R-:W-:-:S05]  /*05d0*/  IMAD.SHL.U32 R3, R0, 0x2, RZ ;  /* 0x0000000200037824 */ /* 0x000fca00078e00ff */
[----:B------:R-:W-:-:S04]  /*05e0*/  SHF.R.U32.HI R3, RZ, 0x18, R3 ;  /* 0x00000018ff037819 */ /* 0x000fc80000011603 */
[----:B------:R-:W-:-:S13]  /*05f0*/  ISETP.NE.U32.AND P0, PT, R3, RZ, PT ;  /* 0x000000ff0300720c */ /* 0x000fda0003f05070 */
[----:B------:R-:W-:Y:S05]  /*0600*/  @P0 BRA `(.L_x_18) ;  /* 0x00000000002c0947 */ /* 0x000fea0003800000 */
[----:B------:R-:W-:-:S04]  /*0610*/  SHF.L.U32 R3, R0, 0x1, RZ ;  /* 0x0000000100037819 */ /* 0x000fc800000006ff */
[----:B------:R-:W-:-:S13]  /*0620*/  ISETP.NE.AND P0, PT, R3, RZ, PT ;  /* 0x000000ff0300720c */ /* 0x000fda0003f05270 */
[----:B------:R0:W1:Y:S01]  /*0630*/  @!P0 MUFU.RCP R3, R0 ;  /* 0x0000000000038308 */ /* 0x0000620000001000 */
[----:B------:R-:W-:Y:S05]  /*0640*/  @!P0 BRA `(.L_x_19) ;  /* 0x0000000000a48947 */ /* 0x000fea0003800000 */
[----:B------:R-:W-:-:S04]  /*0650*/  FFMA R5, R0, 1.84467440737095516160e+19, RZ ;  /* 0x5f80000000057823 */ /* 0x000fc800000000ff */
[----:B0-----:R-:W1:Y:S02]  /*0660*/  MUFU.RCP R0, R5 ;  /* 0x0000000500007308 */ /* 0x001e640000001000 */
[----:B-1----:R-:W-:-:S04]  /*0670*/  FFMA R3, R5, R0, -1 ;  /* 0xbf80000005037423 */ /* 0x002fc80000000000 */
[----:B------:R-:W-:-:S04]  /*0680*/  FADD.FTZ R3, -R3, -RZ ;  /* 0x800000ff03037221 */ /* 0x000fc80000010100 */
[----:B------:R-:W-:-:S04]  /*0690*/  FFMA R0, R0, R3, R0 ;  /* 0x0000000300007223 */ /* 0x000fc80000000000 */
[----:B------:R-:W-:Y:S01]  /*06a0*/  FFMA R3, R0, 1.84467440737095516160e+19, RZ ;  /* 0x5f80000000037823 */ /* 0x000fe200000000ff */
[----:B------:R-:W-:Y:S06]  /*06b0*/  BRA `(.L_x_19) ;  /* 0x0000000000887947 */ /* 0x000fec0003800000 */
.L_x_18:
[----:B------:R-:W-:-:S05]  /*06c0*/  VIADD R5, R3, 0xffffff03 ;  /* 0xffffff0303057836 */ /* 0x000fca0000000000 */
[----:B------:R-:W-:-:S13]  /*06d0*/  ISETP.GT.U32.AND P0, PT, R5, 0x1, PT ;  /* 0x000000010500780c */ /* 0x000fda0003f04070 */
[----:B------:R-:W-:Y:S05]  /*06e0*/  @P0 BRA `(.L_x_20) ;  /* 0x0000000000780947 */ /* 0x000fea0003800000 */
[----:B------:R-:W-:Y:S01]  /*06f0*/  LOP3.LUT R7, R0, 0x7fffff, RZ, 0xc0, !PT ;  /* 0x007fffff00077812 */ /* 0x000fe200078ec0ff */
[----:B------:R-:W-:Y:S02]  /*0700*/  HFMA2 R12, -RZ, RZ, 0, 1.78813934326171875e-07 ;  /* 0x00000003ff0c7431 */ /* 0x000fe400000001ff */
[----:B------:R-:W-:Y:S01]  /*0710*/  VIADD R3, R3, 0xffffff04 ;  /* 0xffffff0403037836 */ /* 0x000fe20000000000 */
[----:B------:R-:W-:-:S04]  /*0720*/  LOP3.LUT R7, R7, 0x3f800000, RZ, 0xfc, !PT ;  /* 0x3f80000007077812 */ /* 0x000fc800078efcff */
[----:B------:R-:W0:Y:S01]  /*0730*/  MUFU.RCP R8, R7 ;  /* 0x0000000700087308 */ /* 0x000e220000001000 */
[----:B------:R-:W-:Y:S01]  /*0740*/  SHF.L.U32 R11, R12, R5, RZ ;  /* 0x000000050c0b7219 */ /* 0x000fe200000006ff */
[----:B0-----:R-:W-:-:S04]  /*0750*/  FFMA R9, R7, R8, -1 ;  /* 0xbf80000007097423 */ /* 0x001fc80000000008 */
[----:B------:R-:W-:-:S04]  /*0760*/  FADD.FTZ R9, -R9, -RZ ;  /* 0x800000ff09097221 */ /* 0x000fc80000010100 */
[CCC-:B------:R-:W-:Y:S01]  /*0770*/  FFMA.RM R10, R8.reuse, R9.reuse, R8.reuse ;  /* 0x00000009080a7223 */ /* 0x1c0fe20000004008 */
[----:B------:R-:W-:-:S04]  /*0780*/  FFMA.RP R9, R8, R9, R8 ;  /* 0x0000000908097223 */ /* 0x000fc80000008008 */
[C---:B------:R-:W-:Y:S02]  /*0790*/  LOP3.LUT R8, R10.reuse, 0x7fffff, RZ, 0xc0, !PT ;  /* 0x007fffff0a087812 */ /* 0x040fe400078ec0ff */
[----:B------:R-:W-:Y:S02]  /*07a0*/  FSETP.NEU.FTZ.AND P0, PT, R10, R9, PT ;  /* 0x000000090a00720b */ /* 0x000fe40003f1d000 */
[----:B------:R-:W-:Y:S02]  /*07b0*/  LOP3.LUT R8, R8, 0x800000, RZ, 0xfc, !PT ;  /* 0x0080000008087812 */ /* 0x000fe400078efcff */
[----:B------:R-:W-:Y:S02]  /*07c0*/  SEL R9, RZ, 0xffffffff, !P0 ;  /* 0xffffffffff097807 */ /* 0x000fe40004000000 */
[----:B------:R-:W-:Y:S02]  /*07d0*/  LOP3.LUT R10, R11, R8, RZ, 0xc0, !PT ;  /* 0x000000080b0a7212 */ /* 0x000fe400078ec0ff */
[----:B------:R-:W-:Y:S01]  /*07e0*/  SHF.R.U32.HI R3, RZ, R3, R8 ;  /* 0x00000003ff037219 */ /* 0x000fe20000011608 */
[----:B------:R-:W-:Y:S01]  /*07f0*/  IMAD.MOV R9, RZ, RZ, -R9 ;  /* 0x000000ffff097224 */ /* 0x000fe200078e0a09 */
[----:B------:R-:W-:-:S04]  /*0800*/  SHF.R.U32.HI R10, RZ, R5, R10 ;  /* 0x00000005ff0a7219 */ /* 0x000fc8000001160a */
[----:B------:R-:W-:Y:S02]  /*0810*/  LOP3.LUT P1, RZ, R9, R5, R8, 0xf8, !PT ;  /* 0x0000000509ff7212 */ /* 0x000fe4000782f808 */
[C---:B------:R-:W-:Y:S02]  /*0820*/  LOP3.LUT P0, RZ, R10.reuse, 0x1, RZ, 0xc0, !PT ;  /* 0x000000010aff7812 */ /* 0x040fe4000780c0ff */
[----:B------:R-:W-:-:S04]  /*0830*/  LOP3.LUT P2, RZ, R10, 0x2, RZ, 0xc0, !PT ;  /* 0x000000020aff7812 */ /* 0x000fc8000784c0ff */
[----:B------:R-:W-:Y:S02]  /*0840*/  PLOP3.LUT P0, PT, P0, P1, P2, 0xe0, 0x0 ;  /* 0x000000000000781c */ /* 0x000fe40000703c20 */
[----:B------:R-:W-:Y:S02]  /*0850*/  LOP3.LUT P1, RZ, R0, 0x7fffff, RZ, 0xc0, !PT ;  /* 0x007fffff00ff7812 */ /* 0x000fe4000782c0ff */
[----:B------:R-:W-:-:S04]  /*0860*/  SEL R5, RZ, 0x1, !P0 ;  /* 0x00000001ff057807 */ /* 0x000fc80004000000 */
[----:B------:R-:W-:-:S04]  /*0870*/  IADD3 R5, PT, PT, -R5, RZ, RZ ;  /* 0x000000ff05057210 */ /* 0x000fc80007ffe1ff */
[----:B------:R-:W-:-:S13]  /*0880*/  ISETP.GE.AND P0, PT, R5, RZ, PT ;  /* 0x000000ff0500720c */ /* 0x000fda0003f06270 */
[----:B------:R-:W-:-:S05]  /*0890*/  @!P0 IADD3 R3, PT, PT, R3, 0x1, RZ ;  /* 0x0000000103038810 */ /* 0x000fca0007ffe0ff */
[----:B------:R-:W-:-:S05]  /*08a0*/  @!P1 IMAD.SHL.U32 R3, R3, 0x2, RZ ;  /* 0x0000000203039824 */ /* 0x000fca00078e00ff */
[----:B------:R-:W-:Y:S01]  /*08b0*/  LOP3.LUT R3, R3, 0x80000000, R0, 0xf8, !PT ;  /* 0x8000000003037812 */ /* 0x000fe200078ef800 */
[----:B------:R-:W-:Y:S06]  /*08c0*/  BRA `(.L_x_19) ;  /* 0x0000000000047947 */ /* 0x000fec0003800000 */
.L_x_20:
[----:B------:R2:W3:Y:S02]  /*08d0*/  MUFU.RCP R3, R0 ;  /* 0x0000000000037308 */ /* 0x0004e40000001000 */
.L_x_19:
[----:B------:R-:W-:-:S04]  /*08e0*/  MOV R7, 0x0 ;  /* 0x0000000000077802 */ /* 0x000fc80000000f00 */
[----:B0123--:R-:W-:Y:S05]  /*08f0*/  RET.REL.NODEC R6 `(_Z11updateTableiPKiiiPKfiiiPfS2_S3_) ;  /* 0xfffffff406c07950 */ /* 0x00ffea0003c3ffff */
.L_x_21:
        /* <DEDUP_REMOVED lines=16> */
.L_x_80:


//--------------------- .text._Z19semanticTableUpdateyiiPKfiiiPfS1_i --------------------------
	.section	.text._Z19semanticTableUpdateyiiPKfiiiPfS1_i,"ax",@progbits
	.align	128
        .global         _Z19semanticTableUpdateyiiPKfiiiPfS1_i
        .type           _Z19semanticTableUpdateyiiPKfiiiPfS1_i,@function
        .size           _Z19semanticTableUpdateyiiPKfiiiPfS1_i,(.L_x_82 - _Z19semanticTableUpdateyiiPKfiiiPfS1_i)
        .other          _Z19semanticTableUpdateyiiPKfiiiPfS1_i,@"STO_CUDA_ENTRY STV_DEFAULT"
_Z19semanticTableUpdateyiiPKfiiiPfS1_i:
.text._Z19semanticTableUpdateyiiPKfiiiPfS1_i:
[----:B------:R-:W-:Y:S01]  /*0000*/  LDC R1, c[0x0][0x37c] ;  /* 0x0000df00ff017b82 */ /* 0x000fe20000000800 */
[----:B------:R-:W0:Y:S07]  /*0010*/  S2R R3, SR_TID.X ;  /* 0x0000000000037919 */ /* 0x000e2e0000002100 */
[----:B------:R-:W0:Y:S01]  /*0020*/  S2UR UR4, SR_CTAID.X ;  /* 0x00000000000479c3 */ /* 0x000e220000002500 */
[----:B------:R-:W-:Y:S01]  /*0030*/  HFMA2 R9, -RZ, RZ, -3, 0 ;  /* 0xc2000000ff097431 */ /* 0x000fe200000001ff */
[----:B------:R-:W1:Y:S06]  /*0040*/  S2R R5, SR_TID.Y ;  /* 0x0000000000057919 */ /* 0x000e6c0000002200 */
[----:B------:R-:W0:Y:S08]  /*0050*/  LDC R0, c[0x0][0x360] ;  /* 0x0000d800ff007b82 */ /* 0x000e300000000800 */
[----:B------:R-:W1:Y:S08]  /*0060*/  S2UR UR5, SR_CTAID.Y ;  /* 0x00000000000579c3 */ /* 0x000e700000002600 */
[----:B------:R-:W1:Y:S01]  /*0070*/  LDC R6, c[0x0][0x364] ;  /* 0x0000d900ff067b82 */ /* 0x000e620000000800 */
[----:B0-----:R-:W-:Y:S01]  /*0080*/  IMAD R0, R0, UR4, R3 ;  /* 0x0000000400007c24 */ /* 0x001fe2000f8e0203 */
[----:B------:R-:W0:Y:S04]  /*0090*/  LDCU UR4, c[0x0][0x380] ;  /* 0x00007000ff0477ac */ /* 0x000e280008000800 */
[----:B------:R-:W-:Y:S01]  /*00a0*/  I2FP.F32.S32 R2, R0 ;  /* 0x0000000000027245 */ /* 0x000fe20000201400 */
[----:B-1----:R-:W-:Y:S01]  /*00b0*/  IMAD R6, R6, UR5, R5 ;  /* 0x0000000506067c24 */ /* 0x002fe2000f8e0205 */
[----:B------:R-:W-:-:S04]  /*00c0*/  UMOV UR5, URZ ;  /* 0x000000ff00057c82 */ /* 0x000fc80008000000 */
[----:B------:R-:W-:-:S04]  /*00d0*/  I2FP.F32.U32 R3, R6 ;  /* 0x0000000600037245 */ /* 0x000fc80000201000 */
[----:B0-----:R0:W5:Y:S01]  /*00e0*/  TEX.LL RZ, R9, R2, R9, UR4, 2D, 0x1 ;  /* 0x28ff040902097f60 */ /* 0x00116200089e01ff */
[----:B------:R-:W-:Y:S01]  /*00f0*/  VIMNMX.U32 R4, PT, PT, R6, 0x10, !PT ;  /* 0x0000001006047848 */ /* 0x000fe20007fe0000 */
[----:B------:R-:W-:Y:S03]  /*0100*/  BSSY.RECONVERGENT B0, `(.L_x_22) ;  /* 0x0000021000007945 */ /* 0x000fe60003800200 */
[----:B------:R-:W-:-:S04]  /*0110*/  IADD3 R7, PT, PT, R4, -0x10, RZ ;  /* 0xfffffff004077810 */ /* 0x000fc80007ffe0ff */
[----:B------:R-:W-:-:S13]  /*0120*/  ISETP.GT.U32.AND P0, PT, R7, 0x1df, PT ;  /* 0x000001df0700780c */ /* 0x000fda0003f04070 */
[----:B0-----:R-:W-:Y:S05]  /*0130*/  @P0 BRA `(.L_x_23) ;  /* 0x0000000000740947 */ /* 0x001fea0003800000 */
[C---:B------:R-:W-:Y:S02]  /*0140*/  VIMNMX R4, PT, PT, R0.reuse, 0x10, !PT ;  /* 0x0000001000047848 */ /* 0x040fe40007fe0100 */
[----:B------:R-:W-:Y:S02]  /*0150*/  VIMNMX R5, PT, PT, R0, 0x270, PT ;  /* 0x0000027000057848 */ /* 0x000fe40003fe0100 */
[----:B------:R-:W-:Y:S02]  /*0160*/  MOV R10, R7 ;  /* 0x00000007000a7202 */ /* 0x000fe40000000f00 */
[----:B------:R-:W-:Y:S02]  /*0170*/  IADD3 R7, PT, PT, R4, -0x10, RZ ;  /* 0xfffffff004077810 */ /* 0x000fe40007ffe0ff */
[----:B------:R-:W-:-:S07]  /*0180*/  IADD3 R8, PT, PT, R5, 0x10, RZ ;  /* 0x0000001005087810 */ /* 0x000fce0007ffe0ff */
.L_x_27:
[----:B------:R-:W-:Y:S01]  /*0190*/  ISETP.GE.AND P0, PT, R7, R8, PT ;  /* 0x000000080700720c */ /* 0x000fe20003f06270 */
[----:B------:R-:W-:-:S12]  /*01a0*/  BSSY.RECONVERGENT B1, `(.L_x_24) ;  /* 0x0000013000017945 */ /* 0x000fd80003800200 */
[----:B-----5:R-:W-:Y:S05]  /*01b0*/  @P0 BRA `(.L_x_25) ;  /* 0x0000000000440947 */ /* 0x020fea0003800000 */
[----:B------:R-:W-:Y:S02]  /*01c0*/  MOV R14, R13 ;  /* 0x0000000d000e7202 */ /* 0x000fe40000000f00 */
[----:B------:R-:W-:Y:S02]  /*01d0*/  MOV R12, R11 ;  /* 0x0000000b000c7202 */ /* 0x000fe40000000f00 */
[----:B------:R-:W-:Y:S02]  /*01e0*/  MOV R13, R7 ;  /* 0x00000007000d7202 */ /* 0x000fe40000000f00 */
[----:B------:R-:W-:-:S07]  /*01f0*/  I2FP.F32.U32 R5, R10 ;  /* 0x0000000a00057245 */ /* 0x000fce0000201000 */
.L_x_26:
[----:B------:R-:W0:Y:S01]  /*0200*/  LDCU UR4, c[0x0][0x380] ;  /* 0x00007000ff0477ac */ /* 0x000e220008000800 */
[----:B------:R-:W-:Y:S01]  /*0210*/  HFMA2 R15, -RZ, RZ, -3, 0 ;  /* 0xc2000000ff0f7431 */ /* 0x000fe200000001ff */
[----:B------:R-:W-:Y:S01]  /*0220*/  I2FP.F32.U32 R4, R13 ;  /* 0x0000000d00047245 */ /* 0x000fe20000201000 */
[----:B------:R-:W-:-:S05]  /*0230*/  UMOV UR5, URZ ;  /* 0x000000ff00057c82 */ /* 0x000fca0008000000 */
[----:B0-----:R-:W5:Y:S01]  /*0240*/  TEX.LL RZ, R4, R4, R15, UR4, 2D, 0x1 ;  /* 0x28ff040f04047f60 */ /* 0x001f6200089e01ff */
[----:B------:R-:W-:Y:S02]  /*0250*/  MOV R11, R10 ;  /* 0x0000000a000b7202 */ /* 0x000fe40000000f00 */
[----:B-----5:R-:W-:-:S13]  /*0260*/  ISETP.NE.AND P0, PT, R4, R9, PT ;  /* 0x000000090400720c */ /* 0x020fda0003f05270 */
[----:B------:R-:W-:Y:S05]  /*0270*/  @!P0 BRA `(.L_x_25) ;  /* 0x0000000000148947 */ /* 0x000fea0003800000 */
[----:B------:R-:W-:-:S04]  /*0280*/  IADD3 R13, PT, PT, R13, 0x1, RZ ;  /* 0x000000010d0d7810 */ /* 0x000fc80007ffe0ff */
[----:B------:R-:W-:-:S13]  /*0290*/  ISETP.NE.AND P0, PT, R13, R8, PT ;  /* 0x000000080d00720c */ /* 0x000fda0003f05270 */
[----:B------:R-:W-:Y:S05]  /*02a0*/  @P0 BRA `(.L_x_26) ;  /* 0xfffffffc00d40947 */ /* 0x000fea000383ffff */
[----:B------:R-:W-:Y:S02]  /*02b0*/  MOV R11, R12 ;  /* 0x0000000c000b7202 */ /* 0x000fe40000000f00 */
[----:B------:R-:W-:-:S07]  /*02c0*/  MOV R13, R14 ;  /* 0x0000000e000d7202 */ /* 0x000fce0000000f00 */
.L_x_25:
[----:B------:R-:W-:Y:S05]  /*02d0*/  BSYNC.RECONVERGENT B1 ;  /* 0x0000000000017941 */ /* 0x000fea0003800200 */
.L_x_24:
[C---:B------:R-:W-:Y:S02]  /*02e0*/  ISETP.GE.U32.AND P0, PT, R10.reuse, 0x1df, PT ;  /* 0x000001df0a00780c */ /* 0x040fe40003f06070 */
[----:B------:R-:W-:-:S11]  /*02f0*/  IADD3 R10, PT, PT, R10, 0x1, RZ ;  /* 0x000000010a0a7810 */ /* 0x000fd60007ffe0ff */
[----:B------:R-:W-:Y:S05]  /*0300*/  @!P0 BRA `(.L_x_27) ;  /* 0xfffffffc00a08947 */ /* 0x000fea000383ffff */
.L_x_23:
[----:B------:R-:W-:Y:S05]  /*0310*/  BSYNC.RECONVERGENT B0 ;  /* 0x0000000000007941 */ /* 0x000fea0003800200 */
.L_x_22:
[----:B------:R-:W-:Y:S02]  /*0320*/  ISETP.NE.AND P1, PT, R13, R0, PT ;  /* 0x000000000d00720c */ /* 0x000fe40003f25270 */
[----:B------:R-:W-:Y:S02]  /*0330*/  ISETP.NE.AND P0, PT, R11, R6, PT ;  /* 0x000000060b00720c */ /* 0x000fe40003f05270 */
[----:B-----5:R-:W-:-:S04]  /*0340*/  SEL R0, R9, RZ, !P1 ;  /* 0x000000ff09007207 */ /* 0x020fc80004800000 */
[----:B------:R-:W-:-:S04]  /*0350*/  SEL R0, R0, RZ, !P0 ;  /* 0x000000ff00007207 */ /* 0x000fc80004000000 */
[----:B------:R-:W-:-:S13]  /*0360*/  ISETP.GE.AND P0, PT, R0, 0x1, PT ;  /* 0x000000010000780c */ /* 0x000fda0003f06270 */
[----:B------:R-:W-:Y:S05]  /*0370*/  @!P0 EXIT ;  /* 0x000000000000894d */ /* 0x000fea0003800000 */
[----:B------:R-:W0:Y:S01]  /*0380*/  LDCU UR4, c[0x0][0x388] ;  /* 0x00007100ff0477ac */ /* 0x000e220008000800 */
[----:B------:R-:W-:Y:S01]  /*0390*/  BSSY.RECONVERGENT B2, `(.L_x_28) ;  /* 0x000000d000027945 */ /* 0x000fe20003800200 */
[----:B0-----:R-:W-:-:S04]  /*03a0*/  I2FP.F32.S32 R7, UR4 ;  /* 0x0000000400077c45 */ /* 0x001fc80008201400 */
[----:B------:R-:W0:Y:S08]  /*03b0*/  MUFU.RCP R4, R7 ;  /* 0x0000000700047308 */ /* 0x000e300000001000 */
[----:B------:R-:W1:Y:S01]  /*03c0*/  FCHK P0, R2, R7 ;  /* 0x0000000702007302 */ /* 0x000e620000000000 */
[----:B0-----:R-:W-:-:S04]  /*03d0*/  FFMA R5, -R7, R4, 1 ;  /* 0x3f80000007057423 */ /* 0x001fc80000000104 */
[----:B------:R-:W-:-:S04]  /*03e0*/  FFMA R5, R4, R5, R4 ;  /* 0x0000000504057223 */ /* 0x000fc80000000004 */
[----:B------:R-:W-:-:S04]  /*03f0*/  FFMA R4, R2, R5, RZ ;  /* 0x0000000502047223 */ /* 0x000fc800000000ff */
[----:B------:R-:W-:-:S04]  /*0400*/  FFMA R6, -R7, R4, R2 ;  /* 0x0000000407067223 */ /* 0x000fc80000000102 */
[----:B------:R-:W-:Y:S01]  /*0410*/  FFMA R4, R5, R6, R4 ;  /* 0x0000000605047223 */ /* 0x000fe20000000004 */
[----:B-1----:R-:W-:Y:S06]  /*0420*/  @!P0 BRA `(.L_x_29) ;  /* 0x00000000000c8947 */ /* 0x002fec0003800000 */
[----:B------:R-:W-:-:S07]  /*0430*/  MOV R8, 0x450 ;  /* 0x0000045000087802 */ /* 0x000fce0000000f00 */
[----:B------:R-:W-:Y:S05]  /*0440*/  CALL.REL.NOINC `($__internal_2_$__cuda_sm3x_div_rn_noftz_f32_slowpath) ;  /* 0x0000002000247944 */ /* 0x000fea0003c00000 */
[----:B------:R-:W-:-:S07]  /*0450*/  MOV R4, R2 ;  /* 0x0000000200047202 */ /* 0x000fce0000000f00 */
.L_x_29:
[----:B------:R-:W-:Y:S05]  /*0460*/  BSYNC.RECONVERGENT B2 ;  /* 0x0000000000027941 */ /* 0x000fea0003800200 */
.L_x_28:
[----:B------:R-:W0:Y:S01]  /*0470*/  LDCU UR4, c[0x0][0x38c] ;  /* 0x00007180ff0477ac */ /* 0x000e220008000800 */
[----:B------:R-:W-:Y:S01]  /*0480*/  BSSY.RECONVERGENT B2, `(.L_x_30) ;  /* 0x0000011000027945 */ /* 0x000fe20003800200 */
[----:B0-----:R-:W-:Y:S01]  /*0490*/  I2FP.F32.S32 R7, UR4 ;  /* 0x0000000400077c45 */ /* 0x001fe20008201400 */
[----:B------:R-:W0:Y:S03]  /*04a0*/  LDCU UR4, c[0x0][0x398] ;  /* 0x00007300ff0477ac */ /* 0x000e260008000800 */
[----:B------:R-:W1:Y:S08]  /*04b0*/  MUFU.RCP R2, R7 ;  /* 0x0000000700027308 */ /* 0x000e700000001000 */
[----:B------:R-:W2:Y:S01]  /*04c0*/  FCHK P0, R3, R7 ;  /* 0x0000000703007302 */ /* 0x000ea20000000000 */
[----:B0-----:R-:W-:Y:S01]  /*04d0*/  I2FP.F32.S32 R5, UR4 ;  /* 0x0000000400057c45 */ /* 0x001fe20008201400 */
[----:B-1----:R-:W-:-:S04]  /*04e0*/  FFMA R9, -R7, R2, 1 ;  /* 0x3f80000007097423 */ /* 0x002fc80000000102 */
[----:B------:R-:W-:Y:S01]  /*04f0*/  FMUL R5, R5, R4 ;  /* 0x0000000405057220 */ /* 0x000fe20000400000 */
[----:B------:R-:W-:-:S04]  /*0500*/  FFMA R2, R2, R9, R2 ;  /* 0x0000000902027223 */ /* 0x000fc80000000002 */
[----:B------:R-:W-:Y:S01]  /*0510*/  FFMA R9, R3, R2, RZ ;  /* 0x0000000203097223 */ /* 0x000fe200000000ff */
[----:B------:R-:W0:Y:S03]  /*0520*/  F2I.TRUNC.NTZ R5, R5 ;  /* 0x0000000500057305 */ /* 0x000e26000020f100 */
[----:B------:R-:W-:-:S04]  /*0530*/  FFMA R4, -R7, R9, R3 ;  /* 0x0000000907047223 */ /* 0x000fc80000000103 */
[----:B------:R-:W-:Y:S01]  /*0540*/  FFMA R2, R2, R4, R9 ;  /* 0x0000000402027223 */ /* 0x000fe20000000009 */
[----:B--2---:R-:W-:Y:S06]  /*0550*/  @!P0 BRA `(.L_x_31) ;  /* 0x00000000000c8947 */ /* 0x004fec0003800000 */
[----:B------:R-:W-:Y:S02]  /*0560*/  MOV R2, R3 ;  /* 0x0000000300027202 */ /* 0x000fe40000000f00 */
[----:B------:R-:W-:-:S07]  /*0570*/  MOV R8, 0x590 ;  /* 0x0000059000087802 */ /* 0x000fce0000000f00 */
[----:B0-----:R-:W-:Y:S05]  /*0580*/  CALL.REL.NOINC `($__internal_2_$__cuda_sm3x_div_rn_noftz_f32_slowpath) ;  /* 0x0000001c00d47944 */ /* 0x001fea0003c00000 */
.L_x_31:
[----:B------:R-:W-:Y:S05]  /*0590*/  BSYNC.RECONVERGENT B2 ;  /* 0x0000000000027941 */ /* 0x000fea0003800200 */
.L_x_30:
[----:B------:R-:W1:Y:S01]  /*05a0*/  LDC.64 R8, c[0x0][0x398] ;  /* 0x0000e600ff087b82 */ /* 0x000e620000000a00 */
[----:B------:R-:W2:Y:S01]  /*05b0*/  LDCU UR4, c[0x0][0x3a0] ;  /* 0x00007400ff0477ac */ /* 0x000ea20008000800 */
[----:B------:R-:W-:Y:S01]  /*05c0*/  HFMA2 R7, -RZ, RZ, 0, 0 ;  /* 0x00000000ff077431 */ /* 0x000fe200000001ff */
[----:B------:R-:W3:Y:S05]  /*05d0*/  LDCU.64 UR8, c[0x0][0x358] ;  /* 0x00006b00ff0877ac */ /* 0x000eea0008000a00 */
[----:B------:R-:W4:Y:S08]  /*05e0*/  LDC.64 R12, c[0x0][0x390] ;  /* 0x0000e400ff0c7b82 */ /* 0x000f300000000a00 */
[----:B------:R-:W0:Y:S01]  /*05f0*/  LDC.64 R14, c[0x0][0x3a8] ;  /* 0x0000ea00ff0e7b82 */ /* 0x000e220000000a00 */
[----:B--2---:R-:W-:Y:S01]  /*0600*/  UISETP.GE.AND UP0, UPT, UR4, 0x1, UPT ;  /* 0x000000010400788c */ /* 0x004fe2000bf06270 */
[----:B-1----:R-:W-:-:S05]  /*0610*/  I2FP.F32.S32 R3, R9 ;  /* 0x0000000900037245 */ /* 0x002fca0000201400 */
[----:B------:R-:W-:-:S06]  /*0620*/  FMUL R2, R3, R2 ;  /* 0x0000000203027220 */ /* 0x000fcc0000400000 */
[----:B------:R-:W1:Y:S01]  /*0630*/  F2I.TRUNC.NTZ R2, R2 ;  /* 0x0000000200027305 */ /* 0x000e62000020f100 */
[----:B0-----:R-:W-:-:S04]  /*0640*/  IMAD.WIDE.U32 R14, R0, 0x4, R14 ;  /* 0x00000004000e7825 */ /* 0x001fc800078e000e */
[----:B-1----:R-:W-:-:S04]  /*0650*/  IMAD R5, R2, R8, R5 ;  /* 0x0000000802057224 */ /* 0x002fc800078e0205 */
[----:B----4-:R-:W-:Y:S01]  /*0660*/  IMAD.WIDE R12, R5, 0x4, R12 ;  /* 0x00000004050c7825 */ /* 0x010fe200078e020c */
[----:B---3--:R-:W-:Y:S06]  /*0670*/  BRA.U !UP0, `(.L_x_32) ;  /* 0x0000000d08c87547 */ /* 0x008fec000b800000 */
[----:B------:R-:W-:Y:S01]  /*0680*/  UISETP.GE.U32.AND UP0, UPT, UR4, 0x10, UPT ;  /* 0x000000100400788c */ /* 0x000fe2000bf06070 */
[----:B------:R-:W-:Y:S01]  /*0690*/  IMAD R2, R8, R9, RZ ;  /* 0x0000000908027224 */ /* 0x000fe200078e02ff */
[----:B------:R-:W-:Y:S01]  /*06a0*/  MOV R7, RZ ;  /* 0x000000ff00077202 */ /* 0x000fe20000000f00 */
[----:B------:R-:W-:Y:S01]  /*06b0*/  ULOP3.LUT UR5, UR4, 0xf, URZ, 0xc0, !UPT ;  /* 0x0000000f04057892 */ /* 0x000fe2000f8ec0ff */
[----:B------:R-:W-:Y:S02]  /*06c0*/  MOV R4, R14 ;  /* 0x0000000e00047202 */ /* 0x000fe40000000f00 */
[----:B------:R-:W-:-:S03]  /*06d0*/  MOV R5, R15 ;  /* 0x0000000f00057202 */ /* 0x000fc60000000f00 */
[----:B------:R-:W-:Y:S06]  /*06e0*/  BRA.U !UP0, `(.L_x_33) ;  /* 0x0000000508f07547 */ /* 0x000fec000b800000 */
[----:B------:R-:W-:Y:S01]  /*06f0*/  ULOP3.LUT UR4, UR4, 0x7ffffff0, URZ, 0xc0, !UPT ;  /* 0x7ffffff004047892 */ /* 0x000fe2000f8ec0ff */
[----:B------:R-:W-:Y:S02]  /*0700*/  MOV R7, RZ ;  /* 0x000000ff00077202 */ /* 0x000fe40000000f00 */
[----:B------:R-:W-:Y:S01]  /*0710*/  MOV R16, R14 ;  /* 0x0000000e00107202 */ /* 0x000fe20000000f00 */
[----:B------:R-:W-:Y:S01]  /*0720*/  UIADD3 UR4, UPT, UPT, -UR4, URZ, URZ ;  /* 0x000000ff04047290 */ /* 0x000fe2000fffe1ff */
[----:B------:R-:W-:-:S11]  /*0730*/  MOV R17, R15 ;  /* 0x0000000f00117202 */ /* 0x000fd60000000f00 */
.L_x_34:
[----:B------:R-:W2:Y:S01]  /*0740*/  LDG.E R10, desc[UR8][R12.64] ;  /* 0x000000080c0a7981 */ /* 0x000ea2000c1e1900 */
[----:B------:R-:W0:Y:S03]  /*0750*/  LDC R4, c[0x0][0x3b8] ;  /* 0x0000ee00ff047b82 */ /* 0x000e260000000800 */
[----:B-1----:R-:W2:Y:S01]  /*0760*/  LDG.E R3, desc[UR8][R16.64] ;  /* 0x0000000810037981 */ /* 0x002ea2000c1e1900 */
[----:B------:R-:W-:-:S04]  /*0770*/  IMAD.WIDE R8, R2, 0x4, R12 ;  /* 0x0000000402087825 */ /* 0x000fc800078e020c */
[----:B0-----:R-:W-:-:S04]  /*0780*/  IMAD.WIDE R18, R4, 0x4, R16 ;  /* 0x0000000404127825 */ /* 0x001fc800078e0210 */
[----:B--2---:R-:W-:-:S05]  /*0790*/  FMUL R10, R10, R3 ;  /* 0x000000030a0a7220 */ /* 0x004fca0000400000 */
[----:B------:R-:W-:Y:S04]  /*07a0*/  STG.E desc[UR8][R16.64], R10 ;  /* 0x0000000a10007986 */ /* 0x000fe8000c101908 */
[----:B------:R-:W2:Y:S04]  /*07b0*/  LDG.E R6, desc[UR8][R8.64] ;  /* 0x0000000808067981 */ /* 0x000ea8000c1e1900 */
[----:B------:R-:W2:Y:S01]  /*07c0*/  LDG.E R3, desc[UR8][R18.64] ;  /* 0x0000000812037981 */ /* 0x000ea2000c1e1900 */
[----:B------:R-:W-:-:S04]  /*07d0*/  IMAD.WIDE R26, R2, 0x8, R12 ;  /* 0x00000008021a7825 */ /* 0x000fc800078e020c */
[----:B------:R-:W-:-:S04]  /*07e0*/  IMAD.WIDE R20, R4, 0x4, R18 ;  /* 0x0000000404147825 */ /* 0x000fc800078e0212 */
[----:B--2---:R-:W-:-:S05]  /*07f0*/  FMUL R6, R6, R3 ;  /* 0x0000000306067220 */ /* 0x004fca0000400000 */
[----:B------:R0:W-:Y:S04]  /*0800*/  STG.E desc[UR8][R18.64], R6 ;  /* 0x0000000612007986 */ /* 0x0001e8000c101908 */
[----:B------:R-:W2:Y:S04]  /*0810*/  LDG.E R5, desc[UR8][R26.64] ;  /* 0x000000081a057981 */ /* 0x000ea8000c1e1900 */
[----:B------:R-:W2:Y:S01]  /*0820*/  LDG.E R22, desc[UR8][R20.64] ;  /* 0x0000000814167981 */ /* 0x000ea2000c1e1900 */
[----:B------:R-:W-:-:S04]  /*0830*/  IMAD.WIDE R28, R2, 0xc, R12 ;  /* 0x0000000c021c7825 */ /* 0x000fc800078e020c */
[----:B--2---:R-:W-:Y:S01]  /*0840*/  FMUL R5, R5, R22 ;  /* 0x0000001605057220 */ /* 0x004fe20000400000 */
[----:B------:R-:W-:-:S04]  /*0850*/  IMAD.WIDE R22, R4, 0x4, R20 ;  /* 0x0000000404167825 */ /* 0x000fc800078e0214 */
[----:B------:R1:W-:Y:S04]  /*0860*/  STG.E desc[UR8][R20.64], R5 ;  /* 0x0000000514007986 */ /* 0x0003e8000c101908 */
[----:B------:R2:W3:Y:S04]  /*0870*/  LDG.E R8, desc[UR8][R28.64] ;  /* 0x000000081c087981 */ /* 0x0004e8000c1e1900 */
[----:B------:R-:W3:Y:S01]  /*0880*/  LDG.E R3, desc[UR8][R22.64] ;  /* 0x0000000816037981 */ /* 0x000ee2000c1e1900 */
[----:B------:R-:W-:-:S04]  /*0890*/  IMAD.WIDE R24, R4, 0x4, R22 ;  /* 0x0000000404187825 */ /* 0x000fc800078e0216 */
[----:B--2---:R-:W-:-:S04]  /*08a0*/  IMAD.WIDE R28, R2, 0x10, R12 ;  /* 0x00000010021c7825 */ /* 0x004fc800078e020c */
[----:B---3--:R-:W-:-:S05]  /*08b0*/  FMUL R8, R8, R3 ;  /* 0x0000000308087220 */ /* 0x008fca0000400000 */
[----:B------:R2:W-:Y:S04]  /*08c0*/  STG.E desc[UR8][R22.64], R8 ;  /* 0x0000000816007986 */ /* 0x0005e8000c101908 */
[----:B------:R-:W3:Y:S04]  /*08d0*/  LDG.E R3, desc[UR8][R28.64] ;  /* 0x000000081c037981 */ /* 0x000ee8000c1e1900 */
[----:B0-----:R-:W3:Y:S01]  /*08e0*/  LDG.E R18, desc[UR8][R24.64] ;  /* 0x0000000818127981 */ /* 0x001ee2000c1e1900 */
[----:B------:R-:W-:-:S04]  /*08f0*/  IMAD.WIDE R26, R4, 0x4, R24 ;  /* 0x00000004041a7825 */ /* 0x000fc800078e0218 */
[----:B---3--:R-:W-:Y:S01]  /*0900*/  FMUL R3, R3, R18 ;  /* 0x0000001203037220 */ /* 0x008fe20000400000 */
[----:B------:R-:W-:-:S04]  /*0910*/  IMAD.WIDE R18, R2, 0x14, R12 ;  /* 0x0000001402127825 */ /* 0x000fc800078e020c */
[----:B------:R0:W-:Y:S04]  /*0920*/  STG.E desc[UR8][R24.64], R3 ;  /* 0x0000000318007986 */ /* 0x0001e8000c101908 */
[----:B------:R3:W4:Y:S04]  /*0930*/  LDG.E R9, desc[UR8][R18.64] ;  /* 0x0000000812097981 */ /* 0x000728000c1e1900 */
[----:B-1----:R-:W4:Y:S01]  /*0940*/  LDG.E R20, desc[UR8][R26.64] ;  /* 0x000000081a147981 */ /* 0x002f22000c1e1900 */
[----:B--2---:R-:W-:-:S04]  /*0950*/  IMAD.WIDE R22, R4, 0x4, R26 ;  /* 0x0000000404167825 */ /* 0x004fc800078e021a */
[----:B---3--:R-:W-:-:S04]  /*0960*/  IMAD.WIDE R18, R2, 0x18, R12 ;  /* 0x0000001802127825 */ /* 0x008fc800078e020c */
[----:B----4-:R-:W-:-:S05]  /*0970*/  FMUL R9, R9, R20 ;  /* 0x0000001409097220 */ /* 0x010fca0000400000 */
[----:B------:R1:W-:Y:S04]  /*0980*/  STG.E desc[UR8][R26.64], R9 ;  /* 0x000000091a007986 */ /* 0x0003e8000c101908 */
[----:B------:R-:W2:Y:S04]  /*0990*/  LDG.E R28, desc[UR8][R18.64] ;  /* 0x00000008121c7981 */ /* 0x000ea8000c1e1900 */
[----:B------:R-:W2:Y:S01]  /*09a0*/  LDG.E R11, desc[UR8][R22.64] ;  /* 0x00000008160b7981 */ /* 0x000ea2000c1e1900 */
[----:B------:R-:W-:-:S04]  /*09b0*/  IMAD.WIDE R20, R2, 0x1c, R12 ;  /* 0x0000001c02147825 */ /* 0x000fc800078e020c */
[----:B0-----:R-:W-:-:S04]  /*09c0*/  IMAD.WIDE R24, R4, 0x4, R22 ;  /* 0x0000000404187825 */ /* 0x001fc800078e0216 */
[----:B--2---:R-:W-:-:S05]  /*09d0*/  FMUL R28, R28, R11 ;  /* 0x0000000b1c1c7220 */ /* 0x004fca0000400000 */
[----:B------:R0:W-:Y:S04]  /*09e0*/  STG.E desc[UR8][R22.64], R28 ;  /* 0x0000001c16007986 */ /* 0x0001e8000c101908 */
[----:B------:R-:W1:Y:S04]  /*09f0*/  LDG.E R20, desc[UR8][R20.64] ;  /* 0x0000000814147981 */ /* 0x000e68000c1e1900 */
[----:B------:R-:W1:Y:S01]  /*0a00*/  LDG.E R11, desc[UR8][R24.64] ;  /* 0x00000008180b7981 */ /* 0x000e62000c1e1900 */
[----:B------:R-:W-:-:S04]  /*0a10*/  IMAD.WIDE R18, R2, 0x20, R12 ;  /* 0x0000002002127825 */ /* 0x000fc800078e020c */
[----:B-1----:R-:W-:Y:S01]  /*0a20*/  FMUL R27, R20, R11 ;  /* 0x0000000b141b7220 */ /* 0x002fe20000400000 */
[----:B------:R-:W-:-:S04]  /*0a30*/  IMAD.WIDE R20, R4, 0x4, R24 ;  /* 0x0000000404147825 */ /* 0x000fc800078e0218 */
[----:B------:R1:W-:Y:S04]  /*0a40*/  STG.E desc[UR8][R24.64], R27 ;  /* 0x0000001b18007986 */ /* 0x0003e8000c101908 */
[----:B------:R-:W2:Y:S04]  /*0a50*/  LDG.E R18, desc[UR8][R18.64] ;  /* 0x0000000812127981 */ /* 0x000ea8000c1e1900 */
[----:B------:R-:W2:Y:S01]  /*0a60*/  LDG.E R11, desc[UR8][R20.64] ;  /* 0x00000008140b7981 */ /* 0x000ea2000c1e1900 */
[----:B0-----:R-:W-:-:S04]  /*0a70*/  IMAD.WIDE R22, R4, 0x4, R20 ;  /* 0x0000000404167825 */ /* 0x001fc800078e0214 */
[----:B--2---:R-:W-:Y:S01]  /*0a80*/  FMUL R26, R18, R11 ;  /* 0x0000000b121a7220 */ /* 0x004fe20000400000 */
[----:B------:R-:W-:-:S04]  /*0a90*/  IMAD.WIDE R18, R2, 0x24, R12 ;  /* 0x0000002402127825 */ /* 0x000fc800078e020c */
[----:B------:R0:W-:Y:S04]  /*0aa0*/  STG.E desc[UR8][R20.64], R26 ;  /* 0x0000001a14007986 */ /* 0x0001e8000c101908 */
[----:B------:R-:W2:Y:S04]  /*0ab0*/  LDG.E R11, desc[UR8][R18.64] ;  /* 0x00000008120b7981 */ /* 0x000ea8000c1e1900 */
[----:B------:R-:W2:Y:S01]  /*0ac0*/  LDG.E R29, desc[UR8][R22.64] ;  /* 0x00000008161d7981 */ /* 0x000ea2000c1e1900 */
[----:B-1----:R-:W-:-:S04]  /*0ad0*/  IMAD.WIDE R24, R2, 0x28, R12 ;  /* 0x0000002802187825 */ /* 0x002fc800078e020c */
[----:B0-----:R-:W-:-:S04]  /*0ae0*/  IMAD.WIDE R20, R4, 0x4, R22 ;  /* 0x0000000404147825 */ /* 0x001fc800078e0216 */
[----:B--2---:R-:W-:-:S05]  /*0af0*/  FMUL R11, R11, R29 ;  /* 0x0000001d0b0b7220 */ /* 0x004fca0000400000 */
[----:B------:R-:W-:Y:S04]  /*0b00*/  STG.E desc[UR8][R22.64], R11 ;  /* 0x0000000b16007986 */ /* 0x000fe8000c101908 */
[----:B------:R-:W2:Y:S04]  /*0b10*/  LDG.E R24, desc[UR8][R24.64] ;  /* 0x0000000818187981 */ /* 0x000ea8000c1e1900 */
[----:B------:R-:W2:Y:S01]  /*0b20*/  LDG.E R29, desc[UR8][R20.64] ;  /* 0x00000008141d7981 */ /* 0x000ea2000c1e1900 */
[----:B------:R-:W-:-:S04]  /*0b30*/  IMAD.WIDE R18, R2, 0x2c, R12 ;  /* 0x0000002c02127825 */ /* 0x000fc800078e020c */
[----:B--2---:R-:W-:-:S05]  /*0b40*/  FMUL R29, R24, R29 ;  /* 0x0000001d181d7220 */ /* 0x004fca0000400000 */
[----:B------:R0:W-:Y:S04]  /*0b50*/  STG.E desc[UR8][R20.64], R29 ;  /* 0x0000001d14007986 */ /* 0x0001e8000c101908 */
[----:B------:R-:W2:Y:S01]  /*0b60*/  LDG.E R19, desc[UR8][R18.64] ;  /* 0x0000000812137981 */ /* 0x000ea2000c1e1900 */
[----:B0-----:R-:W-:-:S05]  /*0b70*/  IMAD.WIDE R20, R4, 0x4, R20 ;  /* 0x0000000404147825 */ /* 0x001fca00078e0214 */
[----:B------:R-:W2:Y:S01]  /*0b80*/  LDG.E R18, desc[UR8][R20.64] ;  /* 0x0000000814127981 */ /* 0x000ea2000c1e1900 */
[----:B------:R-:W-:-:S04]  /*0b90*/  IMAD.WIDE R24, R2, 0x30, R12 ;  /* 0x0000003002187825 */ /* 0x000fc800078e020c */
[----:B------:R-:W-:-:S04]  /*0ba0*/  IMAD.WIDE R22, R4, 0x4, R20 ;  /* 0x0000000404167825 */ /* 0x000fc800078e0214 */
[----:B--2---:R-:W-:-:S05]  /*0bb0*/  FMUL R19, R19, R18 ;  /* 0x0000001213137220 */ /* 0x004fca0000400000 */
[----:B------:R0:W-:Y:S04]  /*0bc0*/  STG.E desc[UR8][R20.64], R19 ;  /* 0x0000001314007986 */ /* 0x0001e8000c101908 */
[----:B------:R-:W2:Y:S04]  /*0bd0*/  LDG.E R24, desc[UR8][R24.64] ;  /* 0x0000000818187981 */ /* 0x000ea8000c1e1900 */
[----:B------:R-:W2:Y:S01]  /*0be0*/  LDG.E R25, desc[UR8][R22.64] ;  /* 0x0000000816197981 */ /* 0x000ea2000c1e1900 */
[----:B0-----:R-:W-:-:S04]  /*0bf0*/  IMAD.WIDE R20, R2, 0x34, R12 ;  /* 0x0000003402147825 */ /* 0x001fc800078e020c */
[----:B------:R-:W-:Y:S01]  /*0c00*/  FADD R7, R10, R7 ;  /* 0x000000070a077221 */ /* 0x000fe20000000000 */
[----:B--2---:R-:W-:Y:S01]  /*0c10*/  FMUL R18, R24, R25 ;  /* 0x0000001918127220 */ /* 0x004fe20000400000 */
[----:B------:R-:W-:-:S04]  /*0c20*/  IMAD.WIDE R24, R4, 0x4, R22 ;  /* 0x0000000404187825 */ /* 0x000fc800078e0216 */
[----:B------:R0:W-:Y:S04]  /*0c30*/  STG.E desc[UR8][R22.64], R18 ;  /* 0x0000001216007986 */ /* 0x0001e8000c101908 */
[----:B------:R-:W2:Y:S04]  /*0c40*/  LDG.E R10, desc[UR8][R20.64] ;  /* 0x00000008140a7981 */ /* 0x000ea8000c1e1900 */
[----:B------:R-:W2:Y:S01]  /*0c50*/  LDG.E R21, desc[UR8][R24.64] ;  /* 0x0000000818157981 */ /* 0x000ea2000c1e1900 */
[----:B0-----:R-:W-:Y:S01]  /*0c60*/  FADD R22, R7, R6 ;  /* 0x0000000607167221 */ /* 0x001fe20000000000 */
[----:B------:R-:W-:-:S04]  /*0c70*/  IMAD.WIDE R6, R4, 0x4, R24 ;  /* 0x0000000404067825 */ /* 0x000fc800078e0218 */
[----:B--2---:R-:W-:Y:S01]  /*0c80*/  FMUL R10, R10, R21 ;  /* 0x000000150a0a7220 */ /* 0x004fe20000400000 */
[----:B------:R-:W-:-:S04]  /*0c90*/  IMAD.WIDE R20, R2, 0x38, R12 ;  /* 0x0000003802147825 */ /* 0x000fc800078e020c */
[----:B------:R0:W-:Y:S04]  /*0ca0*/  STG.E desc[UR8][R24.64], R10 ;  /* 0x0000000a18007986 */ /* 0x0001e8000c101908 */
[----:B------:R-:W0:Y:S04]  /*0cb0*/  LDG.E R20, desc[UR8][R20.64] ;  /* 0x0000000814147981 */ /* 0x000e28000c1e1900 */
[----:B------:R-:W0:Y:S01]  /*0cc0*/  LDG.E R23, desc[UR8][R6.64] ;  /* 0x0000000806177981 */ /* 0x000e22000c1e1900 */
[----:B------:R-:W-:-:S04]  /*0cd0*/  FADD R5, R22, R5 ;  /* 0x0000000516057221 */ /* 0x000fc80000000000 */
[----:B------:R-:W-:-:S04]  /*0ce0*/  FADD R8, R5, R8 ;  /* 0x0000000805087221 */ /* 0x000fc80000000000 */
[----:B------:R-:W-:Y:S01]  /*0cf0*/  FADD R8, R8, R3 ;  /* 0x0000000308087221 */ /* 0x000fe20000000000 */
[----:B0-----:R-:W-:Y:S01]  /*0d00*/  FMUL R25, R20, R23 ;  /* 0x0000001714197220 */ /* 0x001fe20000400000 */
[----:B------:R-:W-:-:S04]  /*0d10*/  IMAD.WIDE R20, R2, 0x3c, R12 ;  /* 0x0000003c02147825 */ /* 0x000fc800078e020c */
[----:B------:R-:W-:Y:S01]  /*0d20*/  IMAD.WIDE R22, R4, 0x4, R6 ;  /* 0x0000000404167825 */ /* 0x000fe200078e0206 */
[----:B------:R0:W-:Y:S04]  /*0d30*/  STG.E desc[UR8][R6.64], R25 ;  /* 0x0000001906007986 */ /* 0x0001e8000c101908 */
[----:B------:R-:W2:Y:S04]  /*0d40*/  LDG.E R21, desc[UR8][R20.64] ;  /* 0x0000000814157981 */ /* 0x000ea8000c1e1900 */
[----:B------:R-:W2:Y:S01]  /*0d50*/  LDG.E R24, desc[UR8][R22.64] ;  /* 0x0000000816187981 */ /* 0x000ea2000c1e1900 */
[----:B------:R-:W-:-:S04]  /*0d60*/  FADD R9, R8, R9 ;  /* 0x0000000908097221 */ /* 0x000fc80000000000 */
[----:B------:R-:W-:-:S04]  /*0d70*/  FADD R28, R9, R28 ;  /* 0x0000001c091c7221 */ /* 0x000fc80000000000 */
[----:B------:R-:W-:-:S04]  /*0d80*/  FADD R27, R28, R27 ;  /* 0x0000001b1c1b7221 */ /* 0x000fc80000000000 */
[----:B------:R-:W-:-:S04]  /*0d90*/  FADD R26, R27, R26 ;  /* 0x0000001a1b1a7221 */ /* 0x000fc80000000000 */
[----:B------:R-:W-:-:S04]  /*0da0*/  FADD R26, R26, R11 ;  /* 0x0000000b1a1a7221 */ /* 0x000fc80000000000 */
[----:B------:R-:W-:Y:S01]  /*0db0*/  FADD R26, R26, R29 ;  /* 0x0000001d1a1a7221 */ /* 0x000fe20000000000 */
[----:B------:R-:W-:-:S03]  /*0dc0*/  UIADD3 UR4, UPT, UPT, UR4, 0x10, URZ ;  /* 0x0000001004047890 */ /* 0x000fc6000fffe0ff */
[----:B------:R-:W-:Y:S01]  /*0dd0*/  FADD R19, R26, R19 ;  /* 0x000000131a137221 */ /* 0x000fe20000000000 */
[----:B------:R-:W-:-:S03]  /*0de0*/  UISETP.NE.AND UP0, UPT, UR4, URZ, UPT ;  /* 0x000000ff0400728c */ /* 0x000fc6000bf05270 */
[----:B------:R-:W-:-:S04]  /*0df0*/  FADD R19, R19, R18 ;  /* 0x0000001213137221 */ /* 0x000fc80000000000 */
[----:B------:R-:W-:Y:S01]  /*0e00*/  FADD R10, R19, R10 ;  /* 0x0000000a130a7221 */ /* 0x000fe20000000000 */
[----:B------:R-:W-:-:S04]  /*0e10*/  IMAD.WIDE R8, R4, 0x40, R16 ;  /* 0x0000004004087825 */ /* 0x000fc800078e0210 */
[----:B------:R-:W-:Y:S01]  /*0e20*/  FADD R10, R10, R25 ;  /* 0x000000190a0a7221 */ /* 0x000fe20000000000 */
[----:B------:R-:W-:-:S04]  /*0e30*/  IMAD.WIDE R16, R4, 0x4, R22 ;  /* 0x0000000404107825 */ /* 0x000fc800078e0216 */
[----:B------:R-:W-:-:S04]  /*0e40*/  IMAD.WIDE R12, R2, 0x40, R12 ;  /* 0x00000040020c7825 */ /* 0x000fc800078e020c */
[----:B--2---:R-:W-:-:S05]  /*0e50*/  FMUL R3, R21, R24 ;  /* 0x0000001815037220 */ /* 0x004fca0000400000 */
[----:B------:R1:W-:Y:S01]  /*0e60*/  STG.E desc[UR8][R22.64], R3 ;  /* 0x0000000316007986 */ /* 0x0003e2000c101908 */
[----:B0-----:R-:W-:Y:S01]  /*0e70*/  FADD R7, R10, R3 ;  /* 0x000000030a077221 */ /* 0x001fe20000000000 */
[----:B------:R-:W-:Y:S06]  /*0e80*/  BRA.U UP0, `(.L_x_34) ;  /* 0xfffffff9002c7547 */ /* 0x000fec000b83ffff */
[----:B------:R-:W-:Y:S02]  /*0e90*/  MOV R4, R8 ;  /* 0x0000000800047202 */ /* 0x000fe40000000f00 */
[----:B------:R-:W-:-:S07]  /*0ea0*/  MOV R5, R9 ;  /* 0x0000000900057202 */ /* 0x000fce0000000f00 */
.L_x_33:
[----:B------:R-:W-:-:S09]  /*0eb0*/  UISETP.NE.AND UP0, UPT, UR5, URZ, UPT ;  /* 0x000000ff0500728c */ /* 0x000fd2000bf05270 */
[----:B------:R-:W-:Y:S05]  /*0ec0*/  BRA.U !UP0, `(.L_x_32) ;  /* 0x0000000508b47547 */ /* 0x000fea000b800000 */
[----:B------:R-:W0:Y:S01]  /*0ed0*/  LDCU UR4, c[0x0][0x3a0] ;  /* 0x00007400ff0477ac */ /* 0x000e220008000800 */
[----:B------:R-:W-:Y:S02]  /*0ee0*/  UISETP.GE.U32.AND UP0, UPT, UR5, 0x8, UPT ;  /* 0x000000080500788c */ /* 0x000fe4000bf06070 */
[----:B0-----:R-:W-:-:S04]  /*0ef0*/  ULOP3.LUT UR6, UR4, 0x7, URZ, 0xc0, !UPT ;  /* 0x0000000704067892 */ /* 0x001fc8000f8ec0ff */
[----:B------:R-:W-:-:S03]  /*0f00*/  UISETP.NE.AND UP1, UPT, UR6, URZ, UPT ;  /* 0x000000ff0600728c */ /* 0x000fc6000bf25270 */
[----:B------:R-:W-:Y:S08]  /*0f10*/  BRA.U !UP0, `(.L_x_35) ;  /* 0x0000000108e47547 */ /* 0x000ff0000b800000 */
[----:B------:R-:W2:Y:S01]  /*0f20*/  LDG.E R6, desc[UR8][R12.64] ;  /* 0x000000080c067981 */ /* 0x000ea2000c1e1900 */
[----:B-1----:R-:W0:Y:S03]  /*0f30*/  LDC R3, c[0x0][0x3b8] ;  /* 0x0000ee00ff037b82 */ /* 0x002e260000000800 */
[----:B------:R-:W2:Y:S01]  /*0f40*/  LDG.E R9, desc[UR8][R4.64] ;  /* 0x0000000804097981 */ /* 0x000ea2000c1e1900 */
[----:B------:R-:W-:-:S04]  /*0f50*/  IMAD.WIDE R16, R2, 0x4, R12 ;  /* 0x0000000402107825 */ /* 0x000fc800078e020c */
[----:B0-----:R-:W-:-:S04]  /*0f60*/  IMAD.WIDE R18, R3, 0x4, R4 ;  /* 0x0000000403127825 */ /* 0x001fc800078e0204 */
[----:B--2---:R-:W-:-:S05]  /*0f70*/  FMUL R6, R6, R9 ;  /* 0x0000000906067220 */ /* 0x004fca0000400000 */
[----:B------:R0:W-:Y:S04]  /*0f80*/  STG.E desc[UR8][R4.64], R6 ;  /* 0x0000000604007986 */ /* 0x0001e8000c101908 */
        /* <DEDUP_REMOVED lines=9> */
[----:B0-----:R-:W-:-:S04]  /*1020*/  IMAD.WIDE R4, R3, 0x4, R10 ;  /* 0x0000000403047825 */ /* 0x001fc800078e020a */
[----:B--2---:R-:W-:-:S05]  /*1030*/  FMUL R9, R9, R12 ;  /* 0x0000000c09097220 */ /* 0x004fca0000400000 */
[----:B------:R0:W-:Y:S04]  /*1040*/  STG.E desc[UR8][R10.64], R9 ;  /* 0x000000090a007986 */ /* 0x0001e8000c101908 */
[----:B------:R-:W2:Y:S04]  /*1050*/  LDG.E R16, desc[UR8][R22.64] ;  /* 0x0000000816107981 */ /* 0x000ea8000c1e1900 */
[----:B------:R-:W2:Y:S01]  /*1060*/  LDG.E R13, desc[UR8][R4.64] ;  /* 0x00000008040d7981 */ /* 0x000ea2000c1e1900 */
[----:B-1----:R-:W-:-:S04]  /*1070*/  IMAD.WIDE R18, R3, 0x4, R4 ;  /* 0x0000000403127825 */ /* 0x002fc800078e0204 */
[----:B--2---:R-:W-:Y:S01]  /*1080*/  FMUL R16, R16, R13 ;  /* 0x0000000d10107220 */ /* 0x004fe20000400000 */
[----:B------:R-:W-:-:S04]  /*1090*/  IMAD.WIDE R12, R2, 0x4, R22 ;  /* 0x00000004020c7825 */ /* 0x000fc800078e0216 */
        /* <DEDUP_REMOVED lines=12> */
[----:B------:R-:W-:Y:S04]  /*1160*/  STG.E desc[UR8][R10.64], R23 ;  /* 0x000000170a007986 */ /* 0x000fe8000c101908 */
[----:B------:R-:W2:Y:S04]  /*1170*/  LDG.E R27, desc[UR8][R20.64] ;  /* 0x00000008141b7981 */ /* 0x000ea8000c1e1900 */
[----:B------:R-:W2:Y:S01]  /*1180*/  LDG.E R12, desc[UR8][R4.64] ;  /* 0x00000008040c7981 */ /* 0x000ea2000c1e1900 */
[----:B0-----:R-:W-:-:S04]  /*1190*/  IMAD.WIDE R18, R3, 0x4, R4 ;  /* 0x0000000403127825 */ /* 0x001fc800078e0204 */
[----:B--2---:R-:W-:Y:S01]  /*11a0*/  FMUL R27, R27, R12 ;  /* 0x0000000c1b1b7220 */ /* 0x004fe20000400000 */
[----:B------:R-:W-:-:S04]  /*11b0*/  IMAD.WIDE R12, R2, 0x4, R20 ;  /* 0x00000004020c7825 */ /* 0x000fc800078e0214 */
[----:B------:R0:W-:Y:S04]  /*11c0*/  STG.E desc[UR8][R4.64], R27 ;  /* 0x0000001b04007986 */ /* 0x0001e8000c101908 */
[----:B------:R1:W2:Y:S04]  /*11d0*/  LDG.E R22, desc[UR8][R12.64] ;  /* 0x000000080c167981 */ /* 0x0002a8000c1e1900 */
[----:B------:R-:W2:Y:S01]  /*11e0*/  LDG.E R25, desc[UR8][R18.64] ;  /* 0x0000000812197981 */ /* 0x000ea2000c1e1900 */
[----:B------:R-:W-:Y:S01]  /*11f0*/  FADD R7, R7, R6 ;  /* 0x0000000607077221 */ /* 0x000fe20000000000 */
[----:B0-----:R-:W-:-:S04]  /*1200*/  IMAD.WIDE R4, R3, 0x4, R18 ;  /* 0x0000000403047825 */ /* 0x001fc800078e0212 */
[----:B------:R-:W-:Y:S01]  /*1210*/  FADD R8, R7, R8 ;  /* 0x0000000807087221 */ /* 0x000fe20000000000 */
[----:B-1----:R-:W-:-:S04]  /*1220*/  IMAD.WIDE R12, R2, 0x4, R12 ;  /* 0x00000004020c7825 */ /* 0x002fc800078e020c */
[----:B------:R-:W-:-:S04]  /*1230*/  FADD R9, R8, R9 ;  /* 0x0000000908097221 */ /* 0x000fc80000000000 */
[----:B------:R-:W-:-:S04]  /*1240*/  FADD R16, R9, R16 ;  /* 0x0000001009107221 */ /* 0x000fc80000000000 */
[----:B------:R-:W-:-:S04]  /*1250*/  FADD R16, R16, R17 ;  /* 0x0000001110107221 */ /* 0x000fc80000000000 */
[----:B------:R-:W-:-:S04]  /*1260*/  FADD R16, R16, R23 ;  /* 0x0000001710107221 */ /* 0x000fc80000000000 */
[----:B------:R-:W-:Y:S01]  /*1270*/  FADD R16, R16, R27 ;  /* 0x0000001b10107221 */ /* 0x000fe20000000000 */
[----:B--2---:R-:W-:-:S04]  /*1280*/  FMUL R25, R22, R25 ;  /* 0x0000001916197220 */ /* 0x004fc80000400000 */
[----:B------:R-:W-:Y:S01]  /*1290*/  FADD R7, R16, R25 ;  /* 0x0000001910077221 */ /* 0x000fe20000000000 */
[----:B------:R0:W-:Y:S06]  /*12a0*/  STG.E desc[UR8][R18.64], R25 ;  /* 0x0000001912007986 */ /* 0x0001ec000c101908 */
.L_x_35:
[----:B------:R-:W-:Y:S05]  /*12b0*/  BRA.U !UP1, `(.L_x_32) ;  /* 0x0000000109b87547 */ /* 0x000fea000b800000 */
[----:B------:R-:W-:Y:S02]  /*12c0*/  UISETP.GE.U32.AND UP0, UPT, UR6, 0x4, UPT ;  /* 0x000000040600788c */ /* 0x000fe4000bf06070 */
[----:B------:R-:W-:-:S04]  /*12d0*/  ULOP3.LUT UR4, UR4, 0x3, URZ, 0xc0, !UPT ;  /* 0x0000000304047892 */ /* 0x000fc8000f8ec0ff */
[----:B------:R-:W-:-:S03]  /*12e0*/  UISETP.NE.AND UP1, UPT, UR4, URZ, UPT ;  /* 0x000000ff0400728c */ /* 0x000fc6000bf25270 */
[----:B------:R-:W-:Y:S08]  /*12f0*/  BRA.U !UP0, `(.L_x_36) ;  /* 0x0000000108747547 */ /* 0x000ff0000b800000 */
[----:B------:R-:W2:Y:S01]  /*1300*/  LDG.E R6, desc[UR8][R12.64] ;  /* 0x000000080c067981 */ /* 0x000ea2000c1e1900 */
[----:B-1----:R-:W1:Y:S03]  /*1310*/  LDC R3, c[0x0][0x3b8] ;  /* 0x0000ee00ff037b82 */ /* 0x002e660000000800 */
[----:B------:R-:W2:Y:S01]  /*1320*/  LDG.E R9, desc[UR8][R4.64] ;  /* 0x0000000804097981 */ /* 0x000ea2000c1e1900 */
[----:B0-----:R-:W-:-:S04]  /*1330*/  IMAD.WIDE R18, R2, 0x4, R12 ;  /* 0x0000000402127825 */ /* 0x001fc800078e020c */
[----:B-1----:R-:W-:-:S04]  /*1340*/  IMAD.WIDE R20, R3, 0x4, R4 ;  /* 0x0000000403147825 */ /* 0x002fc800078e0204 */
        /* <DEDUP_REMOVED lines=8> */
[----:B------:R-:W3:Y:S04]  /*13d0*/  LDG.E R10, desc[UR8][R22.64] ;  /* 0x00000008160a7981 */ /* 0x000ee8000c1e1900 */
[----:B------:R-:W3:Y:S01]  /*13e0*/  LDG.E R11, desc[UR8][R8.64] ;  /* 0x00000008080b7981 */ /* 0x000ee2000c1e1900 */
[----:B------:R-:W-:-:S04]  /*13f0*/  IMAD.WIDE R16, R3, 0x4, R8 ;  /* 0x0000000403107825 */ /* 0x000fc800078e0208 */
[----:B---3--:R-:W-:Y:S01]  /*1400*/  FMUL R27, R10, R11 ;  /* 0x0000000b0a1b7220 */ /* 0x008fe20000400000 */
[----:B------:R-:W-:-:S04]  /*1410*/  IMAD.WIDE R10, R2, 0x4, R22 ;  /* 0x00000004020a7825 */ /* 0x000fc800078e0216 */
[----:B------:R2:W-:Y:S04]  /*1420*/  STG.E desc[UR8][R8.64], R27 ;  /* 0x0000001b08007986 */ /* 0x0005e8000c101908 */
[----:B0-----:R-:W3:Y:S04]  /*1430*/  LDG.E R4, desc[UR8][R10.64] ;  /* 0x000000080a047981 */ /* 0x001ee8000c1e1900 */
[----:B------:R-:W3:Y:S01]  /*1440*/  LDG.E R5, desc[UR8][R16.64] ;  /* 0x0000000810057981 */ /* 0x000ee2000c1e1900 */
[----:B------:R-:W-:Y:S01]  /*1450*/  FADD R6, R7, R6 ;  /* 0x0000000607067221 */ /* 0x000fe20000000000 */
[----:B------:R-:W-:-:S04]  /*1460*/  IMAD.WIDE R12, R2, 0x4, R10 ;  /* 0x00000004020c7825 */ /* 0x000fc800078e020a */
[----:B------:R-:W-:-:S04]  /*1470*/  FADD R6, R6, R25 ;  /* 0x0000001906067221 */ /* 0x000fc80000000000 */
[----:B------:R-:W-:Y:S01]  /*1480*/  FADD R6, R6, R27 ;  /* 0x0000001b06067221 */ /* 0x000fe20000000000 */
[----:B---3--:R-:W-:Y:S01]  /*1490*/  FMUL R19, R4, R5 ;  /* 0x0000000504137220 */ /* 0x008fe20000400000 */
[----:B------:R-:W-:-:S04]  /*14a0*/  IMAD.WIDE R4, R3, 0x4, R16 ;  /* 0x0000000403047825 */ /* 0x000fc800078e0210 */
[----:B------:R-:W-:Y:S01]  /*14b0*/  FADD R7, R6, R19 ;  /* 0x0000001306077221 */ /* 0x000fe20000000000 */
[----:B------:R2:W-:Y:S06]  /*14c0*/  STG.E desc[UR8][R16.64], R19 ;  /* 0x0000001310007986 */ /* 0x0005ec000c101908 */
.L_x_36:
[----:B------:R-:W-:Y:S05]  /*14d0*/  BRA.U !UP1, `(.L_x_32) ;  /* 0x0000000109307547 */ /* 0x000fea000b800000 */
[----:B--2---:R-:W2:Y:S01]  /*14e0*/  LDC R9, c[0x0][0x3b8] ;  /* 0x0000ee00ff097b82 */ /* 0x004ea20000000800 */
[----:B------:R-:W-:-:S12]  /*14f0*/  UIADD3 UR4, UPT, UPT, -UR4, URZ, URZ ;  /* 0x000000ff04047290 */ /* 0x000fd8000fffe1ff */
.L_x_37:
[----:B-1----:R1:W3:Y:S04]  /*1500*/  LDG.E R3, desc[UR8][R12.64] ;  /* 0x000000080c037981 */ /* 0x0022e8000c1e1900 */
[----:B------:R-:W3:Y:S01]  /*1510*/  LDG.E R6, desc[UR8][R4.64] ;  /* 0x0000000804067981 */ /* 0x000ee2000c1e1900 */
[----:B------:R-:W-:-:S04]  /*1520*/  UIADD3 UR4, UPT, UPT, UR4, 0x1, URZ ;  /* 0x0000000104047890 */ /* 0x000fc8000fffe0ff */
[----:B------:R-:W-:Y:S01]  /*1530*/  UISETP.NE.AND UP0, UPT, UR4, URZ, UPT ;  /* 0x000000ff0400728c */ /* 0x000fe2000bf05270 */
[----:B-1----:R-:W-:-:S04]  /*1540*/  IMAD.WIDE R12, R2, 0x4, R12 ;  /* 0x00000004020c7825 */ /* 0x002fc800078e020c */
[----:B---3--:R-:W-:-:S04]  /*1550*/  FMUL R3, R3, R6 ;  /* 0x0000000603037220 */ /* 0x008fc80000400000 */
[----:B------:R-:W-:Y:S01]  /*1560*/  FADD R7, R3, R7 ;  /* 0x0000000703077221 */ /* 0x000fe20000000000 */
[----:B------:R2:W-:Y:S02]  /*1570*/  STG.E desc[UR8][R4.64], R3 ;  /* 0x0000000304007986 */ /* 0x0005e4000c101908 */
[----:B--2---:R-:W-:Y:S01]  /*1580*/  IMAD.WIDE R4, R9, 0x4, R4 ;  /* 0x0000000409047825 */ /* 0x004fe200078e0204 */
[----:B------:R-:W-:Y:S06]  /*1590*/  BRA.U UP0, `(.L_x_37) ;  /* 0xfffffffd00d87547 */ /* 0x000fec000b83ffff */
.L_x_32:
[----:B------:R-:W3:Y:S01]  /*15a0*/  LDCU UR4, c[0x0][0x3a0] ;  /* 0x00007400ff0477ac */ /* 0x000ee20008000800 */
[----:B--2---:R-:W-:Y:S02]  /*15b0*/  MOV R9, 0xbf800000 ;  /* 0xbf80000000097802 */ /* 0x004fe40000000f00 */
[----:B------:R-:W-:Y:S01]  /*15c0*/  MOV R10, RZ ;  /* 0x000000ff000a7202 */ /* 0x000fe20000000f00 */
[----:B---3--:R-:W-:-:S09]  /*15d0*/  UISETP.GE.AND UP0, UPT, UR4, 0x1, UPT ;  /* 0x000000010400788c */ /* 0x008fd2000bf06270 */
[----:B------:R-:W-:Y:S05]  /*15e0*/  BRA.U !UP0, `(.L_x_38) ;  /* 0x0000000908b87547 */ /* 0x000fea000b800000 */
[----:B------:R-:W-:Y:S01]  /*15f0*/  I2FP.F32.U32 R2, UR4 ;  /* 0x0000000400027c45 */ /* 0x000fe20008201000 */
[----:B------:R2:W3:Y:S03]  /*1600*/  F2F.F64.F32 R4, R7 ;  /* 0x0000000700047310 */ /* 0x0004e60000201800 */
[----:B-1----:R-:W-:-:S04]  /*1610*/  IADD3 R3, PT, PT, R2, 0x1800000, RZ ;  /* 0x0180000002037810 */ /* 0x002fc80007ffe0ff */
[----:B------:R-:W-:-:S04]  /*1620*/  LOP3.LUT R3, R3, 0x7f800000, RZ, 0xc0, !PT ;  /* 0x7f80000003037812 */ /* 0x000fc800078ec0ff */
[----:B------:R-:W-:-:S13]  /*1630*/  ISETP.GT.U32.AND P0, PT, R3, 0x1ffffff, PT ;  /* 0x01ffffff0300780c */ /* 0x000fda0003f04070 */
[----:B--23--:R-:W-:Y:S05]  /*1640*/  @P0 BRA `(.L_x_39) ;  /* 0x00000000000c0947 */ /* 0x00cfea0003800000 */
[----:B------:R-:W-:-:S07]  /*1650*/  MOV R6, 0x1670 ;  /* 0x0000167000067802 */ /* 0x000fce0000000f00 */
[----:B0-----:R-:W-:Y:S05]  /*1660*/  CALL.REL.NOINC `($__internal_1_$__cuda_sm20_rcp_rn_f32_slowpath) ;  /* 0x0000000800c87944 */ /* 0x001fea0003c00000 */
[----:B------:R-:W-:Y:S05]  /*1670*/  BRA `(.L_x_40) ;  /* 0x0000000000107947 */ /* 0x000fea0003800000 */
.L_x_39:
[----:B------:R-:W1:Y:S02]  /*1680*/  MUFU.RCP R11, R2 ;  /* 0x00000002000b7308 */ /* 0x000e640000001000 */
[----:B-1----:R-:W-:-:S04]  /*1690*/  FFMA R3, R2, R11, -1 ;  /* 0xbf80000002037423 */ /* 0x002fc8000000000b */
[----:B------:R-:W-:-:S04]  /*16a0*/  FADD.FTZ R6, -R3, -RZ ;  /* 0x800000ff03067221 */ /* 0x000fc80000010100 */
[----:B------:R-:W-:-:S07]  /*16b0*/  FFMA R11, R11, R6, R11 ;  /* 0x000000060b0b7223 */ /* 0x000fce000000000b */
.L_x_40:
[----:B------:R-:W1:Y:S01]  /*16c0*/  LDCU UR4, c[0x0][0x3a0] ;  /* 0x00007400ff0477ac */ /* 0x000e620008000800 */
[----:B------:R-:W-:Y:S01]  /*16d0*/  HFMA2 R10, -RZ, RZ, 0, 0 ;  /* 0x00000000ff0a7431 */ /* 0x000fe200000001ff */
[----:B------:R-:W-:Y:S01]  /*16e0*/  MOV R6, 0xffffffff ;  /* 0xffffffff00067802 */ /* 0x000fe20000000f00 */
[----:B------:R-:W-:Y:S01]  /*16f0*/  HFMA2 R3, -RZ, RZ, 0, 0 ;  /* 0x00000000ff037431 */ /* 0x000fe200000001ff */
[----:B-1----:R-:W-:Y:S02]  /*1700*/  UISETP.GE.U32.AND UP0, UPT, UR4, 0x4, UPT ;  /* 0x000000040400788c */ /* 0x002fe4000bf06070 */
[----:B------:R-:W-:-:S07]  /*1710*/  ULOP3.LUT UR5, UR4, 0x3, URZ, 0xc0, !UPT ;  /* 0x0000000304057892 */ /* 0x000fce000f8ec0ff */
[----:B------:R-:W-:Y:S05]  /*1720*/  BRA.U !UP0, `(.L_x_41) ;  /* 0x0000000508d47547 */ /* 0x000fea000b800000 */
[----:B------:R-:W1:Y:S01]  /*1730*/  LDC R13, c[0x0][0x3b8] ;  /* 0x0000ee00ff0d7b82 */ /* 0x000e620000000800 */
[----:B------:R-:W-:Y:S01]  /*1740*/  ULOP3.LUT UR4, UR4, 0x7ffffffc, URZ, 0xc0, !UPT ;  /* 0x7ffffffc04047892 */ /* 0x000fe2000f8ec0ff */
[----:B------:R-:W-:Y:S02]  /*1750*/  MOV R10, RZ ;  /* 0x000000ff000a7202 */ /* 0x000fe40000000f00 */
[----:B------:R-:W-:Y:S02]  /*1760*/  MOV R6, 0xffffffff ;  /* 0xffffffff00067802 */ /* 0x000fe40000000f00 */
[----:B------:R-:W-:Y:S02]  /*1770*/  MOV R12, RZ ;  /* 0x000000ff000c7202 */ /* 0x000fe40000000f00 */
[----:B------:R-:W-:-:S07]  /*1780*/  MOV R3, UR4 ;  /* 0x0000000400037c02 */ /* 0x000fce0008000f00 */
.L_x_58:
[----:B------:R-:W-:Y:S01]  /*1790*/  UMOV UR6, 0x88e368f1 ;  /* 0x88e368f100067882 */ /* 0x000fe20000000000 */
[----:B------:R-:W-:Y:S01]  /*17a0*/  UMOV UR7, 0x3ee4f8b5 ;  /* 0x3ee4f8b500077882 */ /* 0x000fe20000000000 */
[----:B------:R-:W-:Y:S01]  /*17b0*/  BSSY.RECONVERGENT B2, `(.L_x_42) ;  /* 0x0000017000027945 */ /* 0x000fe20003800200 */
[----:B------:R-:W-:-:S14]  /*17c0*/  DSETP.GTU.AND P0, PT, R4, UR6, PT ;  /* 0x0000000604007e2a */ /* 0x000fdc000bf0c000 */
[----:B------:R2:W-:Y:S01]  /*17d0*/  @!P0 STG.E desc[UR8][R14.64], R11 ;  /* 0x0000000b0e008986 */ /* 0x0005e2000c101908 */
[----:B------:R-:W-:Y:S05]  /*17e0*/  @!P0 BRA `(.L_x_43) ;  /* 0x00000000004c8947 */ /* 0x000fea0003800000 */
[----:B------:R-:W3:Y:S01]  /*17f0*/  LDG.E R2, desc[UR8][R14.64] ;  /* 0x000000080e027981 */ /* 0x000ee2000c1e1900 */
[----:B------:R-:W4:Y:S01]  /*1800*/  MUFU.RCP R8, R7 ;  /* 0x0000000700087308 */ /* 0x000f220000001000 */
[----:B------:R-:W-:Y:S01]  /*1810*/  BSSY.RECONVERGENT B3, `(.L_x_44) ;  /* 0x000000b000037945 */ /* 0x000fe20003800200 */
[----:B----4-:R-:W-:-:S04]  /*1820*/  FFMA R9, R8, -R7, 1 ;  /* 0x3f80000008097423 */ /* 0x010fc80000000807 */
[----:B------:R-:W-:Y:S02]  /*1830*/  FFMA R9, R8, R9, R8 ;  /* 0x0000000908097223 */ /* 0x000fe40000000008 */
[----:B---3--:R-:W3:Y:S02]  /*1840*/  FCHK P0, R2, R7 ;  /* 0x0000000702007302 */ /* 0x008ee40000000000 */
[----:B------:R-:W-:-:S04]  /*1850*/  FFMA R8, R2, R9, RZ ;  /* 0x0000000902087223 */ /* 0x000fc800000000ff */
[----:B------:R-:W-:-:S04]  /*1860*/  FFMA R16, R8, -R7, R2 ;  /* 0x8000000708107223 */ /* 0x000fc80000000002 */
[----:B------:R-:W-:Y:S01]  /*1870*/  FFMA R9, R9, R16, R8 ;  /* 0x0000001009097223 */ /* 0x000fe20000000008 */
[----:B---3--:R-:W-:Y:S06]  /*1880*/  @!P0 BRA `(.L_x_45) ;  /* 0x00000000000c8947 */ /* 0x008fec0003800000 */
[----:B------:R-:W-:-:S07]  /*1890*/  MOV R8, 0x18b0 ;  /* 0x000018b000087802 */ /* 0x000fce0000000f00 */
[----:B012---:R-:W-:Y:S05]  /*18a0*/  CALL.REL.NOINC `($__internal_2_$__cuda_sm3x_div_rn_noftz_f32_slowpath) ;  /* 0x0000000c000c7944 */ /* 0x007fea0003c00000 */
[----:B------:R-:W-:-:S07]  /*18b0*/  MOV R9, R2 ;  /* 0x0000000200097202 */ /* 0x000fce0000000f00 */
.L_x_45:
[----:B------:R-:W-:Y:S05]  /*18c0*/  BSYNC.RECONVERGENT B3 ;  /* 0x0000000000037941 */ /* 0x000fea0003800200 */
.L_x_44:
[----:B------:R3:W-:Y:S01]  /*18d0*/  STG.E desc[UR8][R14.64], R9 ;  /* 0x000000090e007986 */ /* 0x0007e2000c101908 */
[----:B------:R-:W-:-:S04]  /*18e0*/  FSETP.GT.AND P0, PT, R9, R10, PT ;  /* 0x0000000a0900720b */ /* 0x000fc80003f04000 */
[----:B------:R-:W-:-:S04]  /*18f0*/  ISETP.NE.AND P0, PT, R12, RZ, P0 ;  /* 0x000000ff0c00720c */ /* 0x000fc80000705270 */
[----:B------:R-:W-:Y:S02]  /*1900*/  FSEL R10, R9, R10, P0 ;  /* 0x0000000a090a7208 */ /* 0x000fe40000000000 */
[----:B------:R-:W-:-:S07]  /*1910*/  SEL R6, R12, R6, P0 ;  /* 0x000000060c067207 */ /* 0x000fce0000000000 */
.L_x_43:
[----:B------:R-:W-:Y:S05]  /*1920*/  BSYNC.RECONVERGENT B2 ;  /* 0x0000000000027941 */ /* 0x000fea0003800200 */
.L_x_42:
[----:B------:R-:W-:Y:S01]  /*1930*/  UMOV UR6, 0x88e368f1 ;  /* 0x88e368f100067882 */ /* 0x000fe20000000000 */
[----:B------:R-:W-:Y:S01]  /*1940*/  UMOV UR7, 0x3ee4f8b5 ;  /* 0x3ee4f8b500077882 */ /* 0x000fe20000000000 */
[----:B-123--:R-:W-:Y:S01]  /*1950*/  IMAD.WIDE R14, R13, 0x4, R14 ;  /* 0x000000040d0e7825 */ /* 0x00efe200078e020e */
[----:B------:R-:W-:Y:S01]  /*1960*/  DSETP.GTU.AND P0, PT, R4, UR6, PT ;  /* 0x0000000604007e2a */ /* 0x000fe2000bf0c000 */
[----:B------:R-:W-:-:S13]  /*1970*/  BSSY.RECONVERGENT B2, `(.L_x_46) ;  /* 0x0000016000027945 */ /* 0x000fda0003800200 */
[----:B------:R1:W-:Y:S01]  /*1980*/  @!P0 STG.E desc[UR8][R14.64], R11 ;  /* 0x0000000b0e008986 */ /* 0x0003e2000c101908 */
[----:B------:R-:W-:Y:S05]  /*1990*/  @!P0 BRA `(.L_x_47) ;  /* 0x00000000004c8947 */ /* 0x000fea0003800000 */
[----:B------:R-:W2:Y:S01]  /*19a0*/  LDG.E R17, desc[UR8][R14.64] ;  /* 0x000000080e117981 */ /* 0x000ea2000c1e1900 */
[----:B------:R-:W3:Y:S01]  /*19b0*/  MUFU.RCP R2, R7 ;  /* 0x0000000700027308 */ /* 0x000ee20000001000 */
[----:B------:R-:W-:Y:S01]  /*19c0*/  BSSY.RECONVERGENT B3, `(.L_x_48) ;  /* 0x000000c000037945 */ /* 0x000fe20003800200 */
[----:B---3--:R-:W-:-:S04]  /*19d0*/  FFMA R9, R2, -R7, 1 ;  /* 0x3f80000002097423 */ /* 0x008fc80000000807 */
[----:B------:R-:W-:Y:S02]  /*19e0*/  FFMA R2, R2, R9, R2 ;  /* 0x0000000902027223 */ /* 0x000fe40000000002 */
[----:B--2---:R-:W2:Y:S02]  /*19f0*/  FCHK P0, R17, R7 ;  /* 0x0000000711007302 */ /* 0x004ea40000000000 */
[----:B------:R-:W-:-:S04]  /*1a00*/  FFMA R8, R2, R17, RZ ;  /* 0x0000001102087223 */ /* 0x000fc800000000ff */
[----:B------:R-:W-:-:S04]  /*1a10*/  FFMA R9, R8, -R7, R17 ;  /* 0x8000000708097223 */ /* 0x000fc80000000011 */
[----:B------:R-:W-:Y:S01]  /*1a20*/  FFMA R9, R2, R9, R8 ;  /* 0x0000000902097223 */ /* 0x000fe20000000008 */
[----:B--2---:R-:W-:Y:S06]  /*1a30*/  @!P0 BRA `(.L_x_49) ;  /* 0x0000000000108947 */ /* 0x004fec0003800000 */
[----:B------:R-:W-:Y:S02]  /*1a40*/  MOV R2, R17 ;  /* 0x0000001100027202 */ /* 0x000fe40000000f00 */
[----:B------:R-:W-:-:S07]  /*1a50*/  MOV R8, 0x1a70 ;  /* 0x00001a7000087802 */ /* 0x000fce0000000f00 */
[----:B01----:R-:W-:Y:S05]  /*1a60*/  CALL.REL.NOINC `($__internal_2_$__cuda_sm3x_div_rn_noftz_f32_slowpath) ;  /* 0x00000008009c7944 */ /* 0x003fea0003c00000 */
[----:B------:R-:W-:-:S07]  /*1a70*/  MOV R9, R2 ;  /* 0x0000000200097202 */ /* 0x000fce0000000f00 */
.L_x_49:
[----:B------:R-:W-:Y:S05]  /*1a80*/  BSYNC.RECONVERGENT B3 ;  /* 0x0000000000037941 */ /* 0x000fea0003800200 */
.L_x_48:
[----:B------:R2:W-:Y:S01]  /*1a90*/  STG.E desc[UR8][R14.64], R9 ;  /* 0x000000090e007986 */ /* 0x0005e2000c101908 */
[----:B------:R-:W-:-:S13]  /*1aa0*/  FSETP.GT.AND P0, PT, R9, R10, PT ;  /* 0x0000000a0900720b */ /* 0x000fda0003f04000 */
[----:B------:R-:W-:Y:S02]  /*1ab0*/  @P0 MOV R10, R9 ;  /* 0x00000009000a0202 */ /* 0x000fe40000000f00 */
[----:B--2---:R-:W-:-:S07]  /*1ac0*/  @P0 IADD3 R6, PT, PT, R12, 0x1, RZ ;  /* 0x000000010c060810 */ /* 0x004fce0007ffe0ff */
.L_x_47:
[----:B------:R-:W-:Y:S05]  /*1ad0*/  BSYNC.RECONVERGENT B2 ;  /* 0x0000000000027941 */ /* 0x000fea0003800200 */
.L_x_46:
[----:B------:R-:W-:Y:S01]  /*1ae0*/  UMOV UR6, 0x88e368f1 ;  /* 0x88e368f100067882 */ /* 0x000fe20000000000 */
[----:B------:R-:W-:Y:S01]  /*1af0*/  UMOV UR7, 0x3ee4f8b5 ;  /* 0x3ee4f8b500077882 */ /* 0x000fe20000000000 */
[----:B-1----:R-:W-:Y:S01]  /*1b00*/  IMAD.WIDE R14, R13, 0x4, R14 ;  /* 0x000000040d0e7825 */ /* 0x002fe200078e020e */
        /* <DEDUP_REMOVED lines=18> */
.L_x_53:
[----:B------:R-:W-:Y:S05]  /*1c30*/  BSYNC.RECONVERGENT B3 ;  /* 0x0000000000037941 */ /* 0x000fea0003800200 */
.L_x_52:
[----:B------:R2:W-:Y:S01]  /*1c40*/  STG.E desc[UR8][R14.64], R9 ;  /* 0x000000090e007986 */ /* 0x0005e2000c101908 */
[----:B------:R-:W-:-:S13]  /*1c50*/  FSETP.GT.AND P0, PT, R9, R10, PT ;  /* 0x0000000a0900720b */ /* 0x000fda0003f04000 */
[----:B------:R-:W-:Y:S02]  /*1c60*/  @P0 MOV R10, R9 ;  /* 0x00000009000a0202 */ /* 0x000fe40000000f00 */
[----:B--2---:R-:W-:-:S07]  /*1c70*/  @P0 IADD3 R6, PT, PT, R12, 0x2, RZ ;  /* 0x000000020c060810 */ /* 0x004fce0007ffe0ff */
.L_x_51:
[----:B------:R-:W-:Y:S05]  /*1c80*/  BSYNC.RECONVERGENT B2 ;  /* 0x0000000000027941 */ /* 0x000fea0003800200 */
.L_x_50:
        /* <DEDUP_REMOVED lines=21> */
.L_x_57:
[----:B------:R-:W-:Y:S05]  /*1de0*/  BSYNC.RECONVERGENT B3 ;  /* 0x0000000000037941 */ /* 0x000fea0003800200 */
.L_x_56:
[----:B------:R2:W-:Y:S01]  /*1df0*/  STG.E desc[UR8][R14.64], R9 ;  /* 0x000000090e007986 */ /* 0x0005e2000c101908 */
[----:B------:R-:W-:-:S13]  /*1e00*/  FSETP.GT.AND P0, PT, R9, R10, PT ;  /* 0x0000000a0900720b */ /* 0x000fda0003f04000 */
[----:B------:R-:W-:Y:S02]  /*1e10*/  @P0 MOV R10, R9 ;  /* 0x00000009000a0202 */ /* 0x000fe40000000f00 */
[----:B--2---:R-:W-:-:S07]  /*1e20*/  @P0 IADD3 R6, PT, PT, R12, 0x3, RZ ;  /* 0x000000030c060810 */ /* 0x004fce0007ffe0ff */
.L_x_55:
[----:B------:R-:W-:Y:S05]  /*1e30*/  BSYNC.RECONVERGENT B2 ;  /* 0x0000000000027941 */ /* 0x000fea0003800200 */
.L_x_54:
[----:B------:R-:W-:Y:S01]  /*1e40*/  IADD3 R12, PT, PT, R12, 0x4, RZ ;  /* 0x000000040c0c7810 */ /* 0x000fe20007ffe0ff */
[----:B-1----:R-:W-:-:S03]  /*1e50*/  IMAD.WIDE R14, R13, 0x4, R14 ;  /* 0x000000040d0e7825 */ /* 0x002fc600078e020e */
[----:B------:R-:W-:-:S13]  /*1e60*/  ISETP.NE.AND P0, PT, R12, R3, PT ;  /* 0x000000030c00720c */ /* 0x000fda0003f05270 */
[----:B------:R-:W-:Y:S05]  /*1e70*/  @P0 BRA `(.L_x_58) ;  /* 0xfffffff800440947 */ /* 0x000fea000383ffff */
.L_x_41:
[----:B------:R-:W-:-:S09]  /*1e80*/  UISETP.NE.AND UP0, UPT, UR5, URZ, UPT ;  /* 0x000000ff0500728c */ /* 0x000fd2000bf05270 */
[----:B------:R-:W-:Y:S05]  /*1e90*/  BRA.U !UP0, `(.L_x_59) ;  /* 0x0000000108887547 */ /* 0x000fea000b800000 */
[----:B------:R-:W1:Y:S01]  /*1ea0*/  LDC R13, c[0x0][0x3b8] ;  /* 0x0000ee00ff0d7b82 */ /* 0x000e620000000800 */
[----:B------:R-:W-:-:S12]  /*1eb0*/  UIADD3 UR4, UPT, UPT, -UR5, URZ, URZ ;  /* 0x000000ff05047290 */ /* 0x000fd8000fffe1ff */
.L_x_64:
[----:B------:R-:W-:Y:S01]  /*1ec0*/  UMOV UR6, 0x88e368f1 ;  /* 0x88e368f100067882 */ /* 0x000fe20000000000 */
[----:B------:R-:W-:Y:S01]  /*1ed0*/  UMOV UR7, 0x3ee4f8b5 ;  /* 0x3ee4f8b500077882 */ /* 0x000fe20000000000 */
[----:B------:R-:W-:Y:S01]  /*1ee0*/  UIADD3 UR4, UPT, UPT, UR4, 0x1, URZ ;  /* 0x0000000104047890 */ /* 0x000fe2000fffe0ff */
[----:B------:R-:W-:Y:S01]  /*1ef0*/  DSETP.GTU.AND P0, PT, R4, UR6, PT ;  /* 0x0000000604007e2a */ /* 0x000fe2000bf0c000 */
[----:B------:R-:W-:Y:S02]  /*1f00*/  BSSY.RECONVERGENT B2, `(.L_x_60) ;  /* 0x0000018000027945 */ /* 0x000fe40003800200 */
[----:B------:R-:W-:-:S11]  /*1f10*/  UISETP.NE.AND UP0, UPT, UR4, URZ, UPT ;  /* 0x000000ff0400728c */ /* 0x000fd6000bf05270 */
        /* <DEDUP_REMOVED lines=12> */
[----:B------:R-:W-:Y:S02]  /*1fe0*/  MOV R2, R17 ;  /* 0x0000001100027202 */ /* 0x000fe40000000f00 */
[----:B------:R-:W-:-:S07]  /*1ff0*/  MOV R8, 0x2010 ;  /* 0x0000201000087802 */ /* 0x000fce0000000f00 */
[----:B012---:R-:W-:Y:S05]  /*2000*/  CALL.REL.NOINC `($__internal_2_$__cuda_sm3x_div_rn_noftz_f32_slowpath) ;  /* 0x0000000400347944 */ /* 0x007fea0003c00000 */
[----:B------:R-:W-:-:S07]  /*2010*/  MOV R9, R2 ;  /* 0x0000000200097202 */ /* 0x000fce0000000f00 */
.L_x_63:
[----:B------:R-:W-:Y:S05]  /*2020*/  BSYNC.RECONVERGENT B3 ;  /* 0x0000000000037941 */ /* 0x000fea0003800200 */
.L_x_62:
[----:B------:R3:W-:Y:S01]  /*2030*/  STG.E desc[UR8][R14.64], R9 ;  /* 0x000000090e007986 */ /* 0x0007e2000c101908 */
[----:B------:R-:W-:-:S04]  /*2040*/  FSETP.GT.AND P0, PT, R9, R10, PT ;  /* 0x0000000a0900720b */ /* 0x000fc80003f04000 */
[----:B------:R-:W-:-:S04]  /*2050*/  ISETP.NE.AND P0, PT, R3, RZ, P0 ;  /* 0x000000ff0300720c */ /* 0x000fc80000705270 */
[----:B------:R-:W-:Y:S02]  /*2060*/  FSEL R10, R9, R10, P0 ;  /* 0x0000000a090a7208 */ /* 0x000fe40000000000 */
[----:B------:R-:W-:-:S07]  /*2070*/  SEL R6, R3, R6, P0 ;  /* 0x0000000603067207 */ /* 0x000fce0000000000 */
.L_x_61:
[----:B------:R-:W-:Y:S05]  /*2080*/  BSYNC.RECONVERGENT B2 ;  /* 0x0000000000027941 */ /* 0x000fea0003800200 */
.L_x_60:
[----:B------:R-:W-:Y:S01]  /*2090*/  IADD3 R3, PT, PT, R3, 0x1, RZ ;  /* 0x0000000103037810 */ /* 0x000fe20007ffe0ff */
[----:B-123--:R-:W-:Y:S01]  /*20a0*/  IMAD.WIDE R14, R13, 0x4, R14 ;  /* 0x000000040d0e7825 */ /* 0x00efe200078e020e */
[----:B------:R-:W-:Y:S06]  /*20b0*/  BRA.U UP0, `(.L_x_64) ;  /* 0xfffffffd00807547 */ /* 0x000fec000b83ffff */
.L_x_59:
[----:B------:R-:W-:-:S07]  /*20c0*/  I2FP.F32.S32 R9, R6 ;  /* 0x0000000600097245 */ /* 0x000fce0000201400 */
.L_x_38:
[----:B------:R-:W2:Y:S08]  /*20d0*/  LDC R7, c[0x0][0x3b8] ;  /* 0x0000ee00ff077b82 */ /* 0x000eb00000000800 */
[----:B-1----:R-:W1:Y:S01]  /*20e0*/  LDC.64 R2, c[0x0][0x3b0] ;  /* 0x0000ec00ff027b82 */ /* 0x002e620000000a00 */
[----:B--2---:R-:W-:-:S05]  /*20f0*/  IADD3 R5, PT, PT, R0, R7, RZ ;  /* 0x0000000700057210 */ /* 0x004fca0007ffe0ff */
[----:B-1----:R-:W-:-:S04]  /*2100*/  IMAD.WIDE R4, R5, 0x4, R2 ;  /* 0x0000000405047825 */ /* 0x002fc800078e0202 */
[----:B------:R-:W-:-:S04]  /*2110*/  IMAD.WIDE.U32 R2, R0, 0x4, R2 ;  /* 0x0000000400027825 */ /* 0x000fc800078e0002 */
[----:B------:R-:W-:Y:S01]  /*2120*/  IMAD.WIDE R6, R7, 0x4, R4 ;  /* 0x0000000407067825 */ /* 0x000fe200078e0204 */
[----:B------:R-:W-:Y:S04]  /*2130*/  STG.E desc[UR8][R2.64], R9 ;  /* 0x0000000902007986 */ /* 0x000fe8000c101908 */
[----:B------:R-:W-:Y:S04]  /*2140*/  STG.E desc[UR8][R4.64], R10 ;  /* 0x0000000a04007986 */ /* 0x000fe8000c101908 */
[----:B------:R-:W2:Y:S02]  /*2150*/  LDG.E R0, desc[UR8][R6.64] ;  /* 0x0000000806007981 */ /* 0x000ea4000c1e1900 */
[----:B--2---:R-:W-:-:S05]  /*2160*/  FADD R11, R0, 1 ;  /* 0x3f800000000b7421 */ /* 0x004fca0000000000 */
[----:B------:R-:W-:Y:S01]  /*2170*/  STG.E desc[UR8][R6.64], R11 ;  /* 0x0000000b06007986 */ /* 0x000fe2000c101908 */
[----:B------:R-:W-:Y:S05]  /*2180*/  EXIT ;  /* 0x000000000000794d */ /* 0x000fea0003800000 */
        .weak           $__internal_1_$__cuda_sm20_rcp_rn_f32_slowpath
        .type           $__internal_1_$__cuda_sm20_rcp_rn_f32_slowpath,@function
        .size           $__internal_1_$__cuda_sm20_rcp_rn_f32_slowpath,($__internal_2_$__cuda_sm3x_div_rn_noftz_f32_slowpath - $__internal_1_$__cuda_sm20_rcp_rn_f32_slowpath)
$__internal_1_$__cuda_sm20_rcp_rn_f32_slowpath:
[----:B------:R-:W-:-:S04]  /*2190*/  SHF.L.U32 R3, R2, 0x1, RZ ;  /* 0x0000000102037819 */ /* 0x000fc800000006ff */
[----:B------:R-:W-:-:S04]  /*21a0*/  SHF.R.U32.HI R3, RZ, 0x18, R3 ;  /* 0x00000018ff037819 */ /* 0x000fc80000011603 */
[----:B------:R-:W-:-:S13]  /*21b0*/  ISETP.NE.U32.AND P0, PT, R3, RZ, PT ;  /* 0x000000ff0300720c */ /* 0x000fda0003f05070 */
[----:B------:R-:W-:Y:S05]  /*21c0*/  @P0 BRA `(.L_x_65) ;  /* 0x00000000002c0947 */ /* 0x000fea0003800000 */
[----:B------:R-:W-:-:S04]  /*21d0*/  SHF.L.U32 R3, R2, 0x1, RZ ;  /* 0x0000000102037819 */ /* 0x000fc800000006ff */
[----:B------:R-:W-:-:S13]  /*21e0*/  ISETP.NE.AND P0, PT, R3, RZ, PT ;  /* 0x000000ff0300720c */ /* 0x000fda0003f05270 */
[----:B------:R2:W3:Y:S01]  /*21f0*/  @!P0 MUFU.RCP R3, R2 ;  /* 0x0000000200038308 */ /* 0x0004e20000001000 */
[----:B------:R-:W-:Y:S05]  /*2200*/  @!P0 BRA `(.L_x_66) ;  /* 0x0000000000a48947 */ /* 0x000fea0003800000 */
[----:B------:R-:W-:-:S04]  /*2210*/  FFMA R8, R2, 1.84467440737095516160e+19, RZ ;  /* 0x5f80000002087823 */ /* 0x000fc800000000ff */
[----:B---3--:R-:W2:Y:S02]  /*2220*/  MUFU.RCP R3, R8 ;  /* 0x0000000800037308 */ /* 0x008ea40000001000 */
[----:B--2---:R-:W-:-:S04]  /*2230*/  FFMA R2, R8, R3, -1 ;  /* 0xbf80000008027423 */ /* 0x004fc80000000003 */
[----:B------:R-:W-:-:S04]  /*2240*/  FADD.FTZ R2, -R2, -RZ ;  /* 0x800000ff02027221 */ /* 0x000fc80000010100 */
[----:B------:R-:W-:-:S04]  /*2250*/  FFMA R2, R3, R2, R3 ;  /* 0x0000000203027223 */ /* 0x000fc80000000003 */
[----:B------:R-:W-:Y:S01]  /*2260*/  FFMA R3, R2, 1.84467440737095516160e+19, RZ ;  /* 0x5f80000002037823 */ /* 0x000fe200000000ff */
[----:B------:R-:W-:Y:S06]  /*2270*/  BRA `(.L_x_66) ;  /* 0x0000000000887947 */ /* 0x000fec0003800000 */
.L_x_65:
[----:B------:R-:W-:-:S04]  /*2280*/  IADD3 R8, PT, PT, R3, -0xfd, RZ ;  /* 0xffffff0303087810 */ /* 0x000fc80007ffe0ff */
[----:B------:R-:W-:-:S13]  /*2290*/  ISETP.GT.U32.AND P0, PT, R8, 0x1, PT ;  /* 0x000000010800780c */ /* 0x000fda0003f04070 */
[----:B------:R-:W-:Y:S05]  /*22a0*/  @P0 BRA `(.L_x_67) ;  /* 0x0000000000780947 */ /* 0x000fea0003800000 */
[----:B------:R-:W-:Y:S01]  /*22b0*/  LOP3.LUT R9, R2, 0x7fffff, RZ, 0xc0, !PT ;  /* 0x007fffff02097812 */ /* 0x000fe200078ec0ff */
[----:B------:R-:W-:-:S03]  /*22c0*/  HFMA2 R13, -RZ, RZ, 0, 1.78813934326171875e-07 ;  /* 0x00000003ff0d7431 */ /* 0x000fc600000001ff */
        /* <DEDUP_REMOVED lines=12> */
[----:B------:R-:W-:-:S02]  /*2390*/  IADD3 R10, PT, PT, -R10, RZ, RZ ;  /* 0x000000ff0a0a7210 */ /* 0x000fc40007ffe1ff */
[-C--:B------:R-:W-:Y:S02]  /*23a0*/  SHF.R.U32.HI R9, RZ, R8.reuse, R9 ;  /* 0x00000008ff097219 */ /* 0x080fe40000011609 */
[----:B------:R-:W-:Y:S02]  /*23b0*/  LOP3.LUT P1, RZ, R10, R8, R11, 0xf8, !PT ;  /* 0x000000080aff7212 */ /* 0x000fe4000782f80b */
[C---:B------:R-:W-:Y:S02]  /*23c0*/  LOP3.LUT P0, RZ, R9.reuse, 0x1, RZ, 0xc0, !PT ;  /* 0x0000000109ff7812 */ /* 0x040fe4000780c0ff */
[----:B------:R-:W-:-:S04]  /*23d0*/  LOP3.LUT P2, RZ, R9, 0x2, RZ, 0xc0, !PT ;  /* 0x0000000209ff7812 */ /* 0x000fc8000784c0ff */
[----:B------:R-:W-:Y:S02]  /*23e0*/  PLOP3.LUT P0, PT, P0, P1, P2, 0xe0, 0x0 ;  /* 0x000000000000781c */ /* 0x000fe40000703c20 */
[----:B------:R-:W-:Y:S02]  /*23f0*/  LOP3.LUT P1, RZ, R2, 0x7fffff, RZ, 0xc0, !PT ;  /* 0x007fffff02ff7812 */ /* 0x000fe4000782c0ff */
[----:B------:R-:W-:-:S04]  /*2400*/  SEL R8, RZ, 0x1, !P0 ;  /* 0x00000001ff087807 */ /* 0x000fc80004000000 */
[----:B------:R-:W-:-:S04]  /*2410*/  IADD3 R8, PT, PT, -R8, RZ, RZ ;  /* 0x000000ff08087210 */ /* 0x000fc80007ffe1ff */
[----:B------:R-:W-:Y:S02]  /*2420*/  ISETP.GE.AND P0, PT, R8, RZ, PT ;  /* 0x000000ff0800720c */ /* 0x000fe40003f06270 */
[----:B------:R-:W-:-:S04]  /*2430*/  IADD3 R8, PT, PT, R3, -0xfc, RZ ;  /* 0xffffff0403087810 */ /* 0x000fc80007ffe0ff */
[----:B------:R-:W-:-:S07]  /*2440*/  SHF.R.U32.HI R3, RZ, R8, R11 ;  /* 0x00000008ff037219 */ /* 0x000fce000001160b */
[----:B------:R-:W-:-:S04]  /*2450*/  @!P0 IADD3 R3, PT, PT, R3, 0x1, RZ ;  /* 0x0000000103038810 */ /* 0x000fc80007ffe0ff */
[----:B------:R-:W-:-:S04]  /*2460*/  @!P1 SHF.L.U32 R3, R3, 0x1, RZ ;  /* 0x0000000103039819 */ /* 0x000fc800000006ff */
[----:B------:R-:W-:Y:S01]  /*2470*/  LOP3.LUT R3, R3, 0x80000000, R2, 0xf8, !PT ;  /* 0x8000000003037812 */ /* 0x000fe200078ef802 */
[----:B------:R-:W-:Y:S06]  /*2480*/  BRA `(.L_x_66) ;  /* 0x0000000000047947 */ /* 0x000fec0003800000 */
.L_x_67:
[----:B------:R0:W1:Y:S02]  /*2490*/  MUFU.RCP R3, R2 ;  /* 0x0000000200037308 */ /* 0x0000640000001000 */
.L_x_66:
[----:B-1-3--:R-:W-:Y:S02]  /*24a0*/  MOV R11, R3 ;  /* 0x00000003000b7202 */ /* 0x00afe40000000f00 */
[----:B0-2---:R-:W-:Y:S02]  /*24b0*/  MOV R2, R6 ;  /* 0x0000000600027202 */ /* 0x005fe40000000f00 */
[----:B------:R-:W-:-:S04]  /*24c0*/  MOV R3, 0x0 ;  /* 0x0000000000037802 */ /* 0x000fc80000000f00 */
[----:B------:R-:W-:Y:S05]  /*24d0*/  RET.REL.NODEC R2 `(_Z19semanticTableUpdateyiiPKfiiiPfS1_i) ;  /* 0xffffffd802c87950 */ /* 0x000fea0003c3ffff */
        .weak           $__internal_2_$__cuda_sm3x_div_rn_noftz_f32_slowpath
        .type           $__internal_2_$__cuda_sm3x_div_rn_noftz_f32_slowpath,@function
        .size           $__internal_2_$__cuda_sm3x_div_rn_noftz_f32_slowpath,(.L_x_82 - $__internal_2_$__cuda_sm3x_div_rn_noftz_f32_slowpath)
$__internal_2_$__cuda_sm3x_div_rn_noftz_f32_slowpath:
[----:B------:R-:W-:Y:S01]  /*24e0*/  SHF.R.U32.HI R9, RZ, 0x17, R7 ;  /* 0x00000017ff097819 */ /* 0x000fe20000011607 */
[----:B------:R-:W-:Y:S01]  /*24f0*/  BSSY.RECONVERGENT B0, `(.L_x_68) ;  /* 0x0000064000007945 */ /* 0x000fe20003800200 */
[----:B------:R-:W-:Y:S02]  /*2500*/  SHF.R.U32.HI R18, RZ, 0x17, R2 ;  /* 0x00000017ff127819 */ /* 0x000fe40000011602 */
[----:B------:R-:W-:Y:S02]  /*2510*/  LOP3.LUT R9, R9, 0xff, RZ, 0xc0, !PT ;  /* 0x000000ff09097812 */ /* 0x000fe400078ec0ff */
[----:B------:R-:W-:Y:S02]  /*2520*/  LOP3.LUT R18, R18, 0xff, RZ, 0xc0, !PT ;  /* 0x000000ff12127812 */ /* 0x000fe400078ec0ff */
[----:B------:R-:W-:Y:S02]  /*2530*/  IADD3 R19, PT, PT, R9, -0x1, RZ ;  /* 0xffffffff09137810 */ /* 0x000fe40007ffe0ff */
[----:B------:R-:W-:-:S02]  /*2540*/  IADD3 R16, PT, PT, R18, -0x1, RZ ;  /* 0xffffffff12107810 */ /* 0x000fc40007ffe0ff */
[----:B------:R-:W-:Y:S02]  /*2550*/  ISETP.GT.U32.AND P0, PT, R19, 0xfd, PT ;  /* 0x000000fd1300780c */ /* 0x000fe40003f04070 */
[----:B------:R-:W-:Y:S02]  /*2560*/  MOV R17, R7 ;  /* 0x0000000700117202 */ /* 0x000fe40000000f00 */
[----:B------:R-:W-:-:S13]  /*2570*/  ISETP.GT.U32.OR P0, PT, R16, 0xfd, P0 ;  /* 0x000000fd1000780c */ /* 0x000fda0000704470 */
[----:B------:R-:W-:Y:S01]  /*2580*/  @!P0 MOV R16, RZ ;  /* 0x000000ff00108202 */ /* 0x000fe20000000f00 */
[----:B------:R-:W-:Y:S06]  /*2590*/  @!P0 BRA `(.L_x_69) ;  /* 0x0000000000608947 */ /* 0x000fec0003800000 */
[----:B------:R-:W-:Y:S02]  /*25a0*/  FSETP.GTU.FTZ.AND P0, PT, |R2|, +INF , PT ;  /* 0x7f8000000200780b */ /* 0x000fe40003f1c200 */
[----:B------:R-:W-:-:S04]  /*25b0*/  FSETP.GTU.FTZ.AND P1, PT, |R7|, +INF , PT ;  /* 0x7f8000000700780b */ /* 0x000fc80003f3c200 */
[----:B------:R-:W-:-:S13]  /*25c0*/  PLOP3.LUT P0, PT, P0, P1, PT, 0xf8, 0x8f ;  /* 0x00000000008f781c */ /* 0x000fda0000703f70 */
[----:B------:R-:W-:Y:S05]  /*25d0*/  @P0 BRA `(.L_x_70) ;  /* 0x0000000400500947 */ /* 0x000fea0003800000 */
[----:B------:R-:W-:-:S13]  /*25e0*/  LOP3.LUT P0, RZ, R17, 0x7fffffff, R2, 0xc8, !PT ;  /* 0x7fffffff11ff7812 */ /* 0x000fda000780c802 */
[----:B------:R-:W-:Y:S05]  /*25f0*/  @!P0 BRA `(.L_x_71) ;  /* 0x0000000400408947 */ /* 0x000fea0003800000 */
[C---:B------:R-:W-:Y:S02]  /*2600*/  FSETP.NEU.FTZ.AND P2, PT, |R2|.reuse, +INF , PT ;  /* 0x7f8000000200780b */ /* 0x040fe40003f5d200 */
[----:B------:R-:W-:Y:S02]  /*2610*/  FSETP.NEU.FTZ.AND P1, PT, |R7|, +INF , PT ;  /* 0x7f8000000700780b */ /* 0x000fe40003f3d200 */
[----:B------:R-:W-:-:S11]  /*2620*/  FSETP.NEU.FTZ.AND P0, PT, |R2|, +INF , PT ;  /* 0x7f8000000200780b */ /* 0x000fd60003f1d200 */
[----:B------:R-:W-:Y:S05]  /*2630*/  @!P1 BRA !P2, `(.L_x_71) ;  /* 0x0000000400309947 */ /* 0x000fea0005000000 */
[----:B------:R-:W-:-:S04]  /*2640*/  LOP3.LUT P2, RZ, R2, 0x7fffffff, RZ, 0xc0, !PT ;  /* 0x7fffffff02ff7812 */ /* 0x000fc8000784c0ff */
[----:B------:R-:W-:-:S13]  /*2650*/  PLOP3.LUT P1, PT, P1, P2, PT, 0x2f, 0xf2 ;  /* 0x0000000000f2781c */ /* 0x000fda0000f24577 */
[----:B------:R-:W-:Y:S05]  /*2660*/  @P1 BRA `(.L_x_72) ;  /* 0x00000004001c1947 */ /* 0x000fea0003800000 */
[----:B------:R-:W-:-:S04]  /*2670*/  LOP3.LUT P1, RZ, R17, 0x7fffffff, RZ, 0xc0, !PT ;  /* 0x7fffffff11ff7812 */ /* 0x000fc8000782c0ff */
[----:B------:R-:W-:-:S13]  /*2680*/  PLOP3.LUT P0, PT, P0, P1, PT, 0x2f, 0xf2 ;  /* 0x0000000000f2781c */ /* 0x000fda0000702577 */
[----:B------:R-:W-:Y:S05]  /*2690*/  @P0 BRA `(.L_x_73) ;  /* 0x0000000400040947 */ /* 0x000fea0003800000 */
[----:B------:R-:W-:Y:S02]  /*26a0*/  IADD3 R16, PT, PT, R18, -0x1, RZ ;  /* 0xffffffff12107810 */ /* 0x000fe40007ffe0ff */
[----:B------:R-:W-:Y:S02]  /*26b0*/  ISETP.GE.AND P1, PT, R19, RZ, PT ;  /* 0x000000ff1300720c */ /* 0x000fe40003f26270 */
[----:B------:R-:W-:-:S11]  /*26c0*/  ISETP.GE.AND P0, PT, R16, RZ, PT ;  /* 0x000000ff1000720c */ /* 0x000fd60003f06270 */
[----:B------:R-:W-:Y:S02]  /*26d0*/  @!P1 FFMA R17, R7, 1.84467440737095516160e+19, RZ ;  /* 0x5f80000007119823 */ /* 0x000fe400000000ff */
[----:B------:R-:W-:Y:S01]  /*26e0*/  @P0 MOV R16, RZ ;  /* 0x000000ff00100202 */ /* 0x000fe20000000f00 */
[----:B------:R-:W-:Y:S01]  /*26f0*/  @!P0 FFMA R2, R2, 1.84467440737095516160e+19, RZ ;  /* 0x5f80000002028823 */ /* 0x000fe200000000ff */
[----:B------:R-:W-:-:S04]  /*2700*/  @!P0 MOV R16, 0xffffffc0 ;  /* 0xffffffc000108802 */ /* 0x000fc80000000f00 */
[----:B------:R-:W-:-:S07]  /*2710*/  @!P1 IADD3 R16, PT, PT, R16, 0x40, RZ ;  /* 0x0000004010109810 */ /* 0x000fce0007ffe0ff */
.L_x_69:
[----:B------:R-:W-:Y:S01]  /*2720*/  LEA R20, R9, 0xc0800000, 0x17 ;  /* 0xc080000009147811 */ /* 0x000fe200078eb8ff */
[----:B------:R-:W-:Y:S01]  /*2730*/  BSSY.RECONVERGENT B1, `(.L_x_74) ;  /* 0x0000036000017945 */ /* 0x000fe20003800200 */
[----:B------:R-:W-:Y:S02]  /*2740*/  IADD3 R18, PT, PT, R18, -0x7f, RZ ;  /* 0xffffff8112127810 */ /* 0x000fe40007ffe0ff */
[----:B------:R-:W-:-:S03]  /*2750*/  IADD3 R22, PT, PT, -R20, R17, RZ ;  /* 0x0000001114167210 */ /* 0x000fc60007ffe1ff */
[----:B------:R-:W-:Y:S01]  /*2760*/  IMAD R2, R18, -0x800000, R2 ;  /* 0xff80000012027824 */ /* 0x000fe200078e0202 */
[----:B------:R-:W0:Y:S01]  /*2770*/  MUFU.RCP R20, R22 ;  /* 0x0000001600147308 */ /* 0x000e220000001000 */
[----:B------:R-:W-:-:S04]  /*2780*/  FADD.FTZ R17, -R22, -RZ ;  /* 0x800000ff16117221 */ /* 0x000fc80000010100 */
[----:B0-----:R-:W-:-:S04]  /*2790*/  FFMA R19, R20, R17, 1 ;  /* 0x3f80000014137423 */ /* 0x001fc80000000011 */
[----:B------:R-:W-:-:S04]  /*27a0*/  FFMA R19, R20, R19, R20 ;  /* 0x0000001314137223 */ /* 0x000fc80000000014 */
[----:B------:R-:W-:-:S04]  /*27b0*/  FFMA R20, R2, R19, RZ ;  /* 0x0000001302147223 */ /* 0x000fc800000000ff */
[----:B------:R-:W-:-:S04]  /*27c0*/  FFMA R21, R17, R20, R2 ;  /* 0x0000001411157223 */ /* 0x000fc80000000002 */
[----:B------:R-:W-:Y:S01]  /*27d0*/  FFMA R20, R19, R21, R20 ;  /* 0x0000001513147223 */ /* 0x000fe20000000014 */
[----:B------:R-:W-:-:S03]  /*27e0*/  IADD3 R21, PT, PT, R18, 0x7f, -R9 ;  /* 0x0000007f12157810 */ /* 0x000fc60007ffe809 */
[----:B------:R-:W-:Y:S01]  /*27f0*/  FFMA R17, R17, R20, R2 ;  /* 0x0000001411117223 */ /* 0x000fe20000000002 */
[----:B------:R-:W-:-:S03]  /*2800*/  IADD3 R21, PT, PT, R21, R16, RZ ;  /* 0x0000001015157210 */ /* 0x000fc60007ffe0ff */
[----:B------:R-:W-:-:S05]  /*2810*/  FFMA R2, R19, R17, R20 ;  /* 0x0000001113027223 */ /* 0x000fca0000000014 */
[----:B------:R-:W-:-:S04]  /*2820*/  SHF.R.U32.HI R9, RZ, 0x17, R2 ;  /* 0x00000017ff097819 */ /* 0x000fc80000011602 */
[----:B------:R-:W-:-:S04]  /*2830*/  LOP3.LUT R16, R9, 0xff, RZ, 0xc0, !PT ;  /* 0x000000ff09107812 */ /* 0x000fc800078ec0ff */
[----:B------:R-:W-:-:S04]  /*2840*/  IADD3 R9, PT, PT, R16, R21, RZ ;  /* 0x0000001510097210 */ /* 0x000fc80007ffe0ff */
[----:B------:R-:W-:-:S04]  /*2850*/  IADD3 R16, PT, PT, R9, -0x1, RZ ;  /* 0xffffffff09107810 */ /* 0x000fc80007ffe0ff */
[----:B------:R-:W-:-:S13]  /*2860*/  ISETP.GE.U32.AND P0, PT, R16, 0xfe, PT ;  /* 0x000000fe1000780c */ /* 0x000fda0003f06070 */
[----:B------:R-:W-:Y:S05]  /*2870*/  @!P0 BRA `(.L_x_75) ;  /* 0x0000000000808947 */ /* 0x000fea0003800000 */
[----:B------:R-:W-:-:S13]  /*2880*/  ISETP.GT.AND P0, PT, R9, 0xfe, PT ;  /* 0x000000fe0900780c */ /* 0x000fda0003f04270 */
[----:B------:R-:W-:Y:S05]  /*2890*/  @P0 BRA `(.L_x_76) ;  /* 0x00000000006c0947 */ /* 0x000fea0003800000 */
[----:B------:R-:W-:-:S13]  /*28a0*/  ISETP.GE.AND P0, PT, R9, 0x1, PT ;  /* 0x000000010900780c */ /* 0x000fda0003f06270 */
[----:B------:R-:W-:Y:S05]  /*28b0*/  @P0 BRA `(.L_x_77) ;  /* 0x0000000000740947 */ /* 0x000fea0003800000 */
[----:B------:R-:W-:Y:S02]  /*28c0*/  ISETP.GE.AND P0, PT, R9, -0x18, PT ;  /* 0xffffffe80900780c */ /* 0x000fe40003f06270 */
[----:B------:R-:W-:-:S11]  /*28d0*/  LOP3.LUT R2, R2, 0x80000000, RZ, 0xc0, !PT ;  /* 0x8000000002027812 */ /* 0x000fd600078ec0ff */
[----:B------:R-:W-:Y:S05]  /*28e0*/  @!P0 BRA `(.L_x_77) ;  /* 0x0000000000688947 */ /* 0x000fea0003800000 */
[CCC-:B------:R-:W-:Y:S01]  /*28f0*/  FFMA.RZ R16, R19.reuse, R17.reuse, R20.reuse ;  /* 0x0000001113107223 */ /* 0x1c0fe2000000c014 */
[CCC-:B------:R-:W-:Y:S01]  /*2900*/  FFMA.RP R18, R19.reuse, R17.reuse, R20.reuse ;  /* 0x0000001113127223 */ /* 0x1c0fe20000008014 */
[----:B------:R-:W-:Y:S01]  /*2910*/  FFMA.RM R17, R19, R17, R20 ;  /* 0x0000001113117223 */ /* 0x000fe20000004014 */
[C---:B------:R-:W-:Y:S02]  /*2920*/  IADD3 R19, PT, PT, R9.reuse, 0x20, RZ ;  /* 0x0000002009137810 */ /* 0x040fe40007ffe0ff */
[----:B------:R-:W-:Y:S02]  /*2930*/  LOP3.LUT R16, R16, 0x7fffff, RZ, 0xc0, !PT ;  /* 0x007fffff10107812 */ /* 0x000fe400078ec0ff */
[C---:B------:R-:W-:Y:S02]  /*2940*/  ISETP.NE.AND P2, PT, R9.reuse, RZ, PT ;  /* 0x000000ff0900720c */ /* 0x040fe40003f45270 */
[----:B------:R-:W-:Y:S02]  /*2950*/  LOP3.LUT R16, R16, 0x800000, RZ, 0xfc, !PT ;  /* 0x0080000010107812 */ /* 0x000fe400078efcff */
[----:B------:R-:W-:-:S02]  /*2960*/  ISETP.NE.AND P1, PT, R9, RZ, PT ;  /* 0x000000ff0900720c */ /* 0x000fc40003f25270 */
[----:B------:R-:W-:Y:S02]  /*2970*/  IADD3 R9, PT, PT, -R9, RZ, RZ ;  /* 0x000000ff09097210 */ /* 0x000fe40007ffe1ff */
[----:B------:R-:W-:Y:S02]  /*2980*/  SHF.L.U32 R19, R16, R19, RZ ;  /* 0x0000001310137219 */ /* 0x000fe400000006ff */
[----:B------:R-:W-:Y:S02]  /*2990*/  FSETP.NEU.FTZ.AND P0, PT, R18, R17, PT ;  /* 0x000000111200720b */ /* 0x000fe40003f1d000 */
[----:B------:R-:W-:Y:S02]  /*29a0*/  SEL R9, R9, RZ, P2 ;  /* 0x000000ff09097207 */ /* 0x000fe40001000000 */
[----:B------:R-:W-:Y:S02]  /*29b0*/  ISETP.NE.AND P1, PT, R19, RZ, P1 ;  /* 0x000000ff1300720c */ /* 0x000fe40000f25270 */
[----:B------:R-:W-:-:S02]  /*29c0*/  SHF.R.U32.HI R9, RZ, R9, R16 ;  /* 0x00000009ff097219 */ /* 0x000fc40000011610 */
[----:B------:R-:W-:Y:S02]  /*29d0*/  PLOP3.LUT P0, PT, P0, P1, PT, 0xf8, 0x8f ;  /* 0x00000000008f781c */ /* 0x000fe40000703f70 */
[----:B------:R-:W-:Y:S02]  /*29e0*/  SHF.R.U32.HI R17, RZ, 0x1, R9 ;  /* 0x00000001ff117819 */ /* 0x000fe40000011609 */
[----:B------:R-:W-:-:S04]  /*29f0*/  SEL R16, RZ, 0x1, !P0 ;  /* 0x00000001ff107807 */ /* 0x000fc80004000000 */
[----:B------:R-:W-:-:S04]  /*2a00*/  LOP3.LUT R16, R16, 0x1, R17, 0xf8, !PT ;  /* 0x0000000110107812 */ /* 0x000fc800078ef811 */
[----:B------:R-:W-:-:S04]  /*2a10*/  LOP3.LUT R16, R16, R9, RZ, 0xc0, !PT ;  /* 0x0000000910107212 */ /* 0x000fc800078ec0ff */
[----:B------:R-:W-:-:S04]  /*2a20*/  IADD3 R17, PT, PT, R17, R16, RZ ;  /* 0x0000001011117210 */ /* 0x000fc80007ffe0ff */
[----:B------:R-:W-:Y:S01]  /*2a30*/  LOP3.LUT R2, R17, R2, RZ, 0xfc, !PT ;  /* 0x0000000211027212 */ /* 0x000fe200078efcff */
[----:B------:R-:W-:Y:S06]  /*2a40*/  BRA `(.L_x_77) ;  /* 0x0000000000107947 */ /* 0x000fec0003800000 */
.L_x_76:
[----:B------:R-:W-:-:S04]  /*2a50*/  LOP3.LUT R2, R2, 0x80000000, RZ, 0xc0, !PT ;  /* 0x8000000002027812 */ /* 0x000fc800078ec0ff */
[----:B------:R-:W-:Y:S01]  /*2a60*/  LOP3.LUT R2, R2, 0x7f800000, RZ, 0xfc, !PT ;  /* 0x7f80000002027812 */ /* 0x000fe200078efcff */
[----:B------:R-:W-:Y:S06]  /*2a70*/  BRA `(.L_x_77) ;  /* 0x0000000000047947 */ /* 0x000fec0003800000 */
.L_x_75:
[----:B------:R-:W-:-:S07]  /*2a80*/  LEA R2, R21, R2, 0x17 ;  /* 0x0000000215027211 */ /* 0x000fce00078eb8ff */
.L_x_77:
[----:B------:R-:W-:Y:S05]  /*2a90*/  BSYNC.RECONVERGENT B1 ;  /* 0x0000000000017941 */ /* 0x000fea0003800200 */
.L_x_74:
[----:B------:R-:W-:Y:S05]  /*2aa0*/  BRA `(.L_x_78) ;  /* 0x0000000000207947 */ /* 0x000fea0003800000 */
.L_x_73:
[----:B------:R-:W-:-:S04]  /*2ab0*/  LOP3.LUT R2, R17, 0x80000000, R2, 0x48, !PT ;  /* 0x8000000011027812 */ /* 0x000fc800078e4802 */
[----:B------:R-:W-:Y:S01]  /*2ac0*/  LOP3.LUT R2, R2, 0x7f800000, RZ, 0xfc, !PT ;  /* 0x7f80000002027812 */ /* 0x000fe200078efcff */
[----:B------:R-:W-:Y:S06]  /*2ad0*/  BRA `(.L_x_78) ;  /* 0x0000000000147947 */ /* 0x000fec0003800000 */
.L_x_72:
[----:B------:R-:W-:Y:S01]  /*2ae0*/  LOP3.LUT R2, R17, 0x80000000, R2, 0x48, !PT ;  /* 0x8000000011027812 */ /* 0x000fe200078e4802 */
[----:B------:R-:W-:Y:S06]  /*2af0*/  BRA `(.L_x_78) ;  /* 0x00000000000c7947 */ /* 0x000fec0003800000 */
.L_x_71:
[----:B------:R-:W0:Y:S01]  /*2b00*/  MUFU.RSQ R2, -QNAN ;  /* 0xffc0000000027908 */ /* 0x000e220000001400 */
[----:B------:R-:W-:Y:S05]  /*2b10*/  BRA `(.L_x_78) ;  /* 0x0000000000047947 */ /* 0x000fea0003800000 */
.L_x_70:
[----:B------:R-:W-:-:S07]  /*2b20*/  FADD.FTZ R2, R2, R7 ;  /* 0x0000000702027221 */ /* 0x000fce0000010000 */
.L_x_78:
[----:B------:R-:W-:Y:S05]  /*2b30*/  BSYNC.RECONVERGENT B0 ;  /* 0x0000000000007941 */ /* 0x000fea0003800200 */
.L_x_68:
[----:B------:R-:W-:-:S04]  /*2b40*/  HFMA2 R9, -RZ, RZ, 0, 0 ;  /* 0x00000000ff097431 */ /* 0x000fc800000001ff */
[----:B0-----:R-:W-:Y:S05]  /*2b50*/  RET.REL.NODEC R8 `(_Z19semanticTableUpdateyiiPKfiiiPfS1_i) ;  /* 0xffffffd408287950 */ /* 0x001fea0003c3ffff */
.L_x_79:
        /* <DEDUP_REMOVED lines=10> */
.L_x_82:


//--------------------- .nv.shared.reserved.0     --------------------------
	.section	.nv.shared.reserved.0,"aw",@nobits
	.weak		__nv_reservedSMEM_offset_0_alias
	.size		__nv_reservedSMEM_offset_0_alias, 0, 64
	.other		__nv_reservedSMEM_offset_0_alias,@"STO_CUDA_RESERVED_SHARED STV_DEFAULT"
__nv_reservedSMEM_offset_0_alias:
	.zero		0
	.zero		64


//--------------------- .nv.constant0._Z20updateMaxClassKerneliPKfiPfi --------------------------
	.section	.nv.constant0._Z20updateMaxClassKerneliPKfiPfi,"a",@progbits
	.sectionflags	@""
	.align	4
.nv.constant0._Z20updateMaxClassKerneliPKfiPfi:
	.zero		932


//--------------------- .nv.constant0._Z26renderProbabilityMapKernelyiiPKfiiPf --------------------------
	.section	.nv.constant0._Z26renderProbabilityMapKernelyiiPKfiiPf,"a",@progbits
	.sectionflags	@""
	.align	4
.nv.constant0._Z26renderProbabilityMapKernelyiiPKfiiPf:
	.zero		936


//--------------------- .nv.constant0._Z11updateTableiPKiiiPKfiiiPfS2_S3_ --------------------------
	.section	.nv.constant0._Z11updateTableiPKiiiPKfiiiPfS2_S3_,"a",@progbits
	.sectionflags	@""
	.align	4
.nv.constant0._Z11updateTableiPKiiiPKfiiiPfS2_S3_:
	.zero		968


//--------------------- .nv.constant0._Z19semanticTableUpdateyiiPKfiiiPfS1_i --------------------------
	.section	.nv.constant0._Z19semanticTableUpdateyiiPKfiiiPfS1_i,"a",@progbits
	.sectionflags	@""
	.align	4
.nv.constant0._Z19semanticTableUpdateyiiPKfiiiPfS1_i:
	.zero		956


//--------------------- SYMBOLS --------------------------

	.type		.nv.reservedSmem.offset0,@object
	.size		.nv.reservedSmem.offset0,0x4
